	.target	sm_90a

	.elftype	@"ET_EXEC"


//--------------------- .note.nv.tkinfo           --------------------------
	.section	.note.nv.tkinfo,"",@"SHT_NOTE"
	.sectionflags	@"SHF_NOTE_NV_TKINFO"
	.tkinfo
        /*0018*/ 	.word	0x00000002
        /*0030*/ 	.string	""
        /*0030*/ 	.string	"ptxas"
        /*0030*/ 	.string	"Cuda compilation tools, release 13.0, V13.0.88"
        /*0030*/ 	.string	"Build cuda_13.0.r13.0/compiler.36424714_0"
        /*0030*/ 	.string	"-v  -suppress-debug-info  -lineinfo  -arch sm_90a "



//--------------------- .note.nv.cuinfo           --------------------------
	.section	.note.nv.cuinfo,"",@"SHT_NOTE"
	.sectionflags	@"SHF_NOTE_NV_CUINFO"
        /*0018*/ 	.short	0x0002
        /*001a*/ 	.short	0x005a
        /*001c*/ 	.short	0x0082
	.zero		2


//--------------------- .nv.info                  --------------------------
	.section	.nv.info,"",@"SHT_CUDA_INFO"
	.align	4


	//----- nvinfo : EIATTR_REGCOUNT
	.align		4
        /*0000*/ 	.byte	0x04, 0x2f
        /*0002*/ 	.short	(.L_2 - .L_1)
	.align		4
.L_1:
        /*0004*/ 	.word	index@(attn_fwd)
        /*0008*/ 	.word	0x000000ff


	//----- nvinfo : EIATTR_FRAME_SIZE
	.align		4
.L_2:
        /*000c*/ 	.byte	0x04, 0x11
        /*000e*/ 	.short	(.L_4 - .L_3)
	.align		4
.L_3:
        /*0010*/ 	.word	index@(attn_fwd)
        /*0014*/ 	.word	0x00000070


	//----- nvinfo : EIATTR_MIN_STACK_SIZE
	.align		4
.L_4:
        /*0018*/ 	.byte	0x04, 0x12
        /*001a*/ 	.short	(.L_6 - .L_5)
	.align		4
.L_5:
        /*001c*/ 	.word	index@(attn_fwd)
        /*0020*/ 	.word	0x00000070
.L_6:


//--------------------- .nv.compat                --------------------------
	.section	.nv.compat,"",@"SHT_CUDA_COMPAT_INFO"
	.align	4
        /*0000*/ 	.byte	0x02, 0x09, 0x01, 0x00, 0x02, 0x02, 0x01, 0x00, 0x02, 0x05, 0x05, 0x00, 0x03, 0x07, 0x01, 0x01
        /*0010*/ 	.byte	0x02, 0x03, 0x00, 0x00, 0x02, 0x06, 0x01, 0x00, 0x04, 0x0b, 0x08, 0x00, 0x00, 0x00, 0x00, 0x00
        /*0020*/ 	.byte	0x00, 0x00, 0x00, 0x00


//--------------------- .nv.info.attn_fwd         --------------------------
	.section	.nv.info.attn_fwd,"",@"SHT_CUDA_INFO"
	.sectionflags	@""
	.align	4


	//----- nvinfo : EIATTR_CUDA_API_VERSION
	.align		4
        /*0000*/ 	.byte	0x04, 0x37
        /*0002*/ 	.short	(.L_8 - .L_7)
.L_7:
        /*0004*/ 	.word	0x00000082


	//----- nvinfo : EIATTR_KPARAM_INFO
	.align		4
.L_8:
        /*0008*/ 	.byte	0x04, 0x17
        /*000a*/ 	.short	(.L_10 - .L_9)
.L_9:
        /*000c*/ 	.word	0x00000000
        /*0010*/ 	.short	0x0019
        /*0012*/ 	.short	0x0080
        /*0014*/ 	.byte	0x00, 0xf4, 0x21, 0x00


	//----- nvinfo : EIATTR_KPARAM_INFO
	.align		4
.L_10:
        /*0018*/ 	.byte	0x04, 0x17
        /*001a*/ 	.short	(.L_12 - .L_11)
.L_11:
        /*001c*/ 	.word	0x00000000
        /*0020*/ 	.short	0x0018
        /*0022*/ 	.short	0x0078
        /*0024*/ 	.byte	0x00, 0xf4, 0x21, 0x00


	//----- nvinfo : EIATTR_KPARAM_INFO
	.align		4
.L_12:
        /*0028*/ 	.byte	0x04, 0x17
        /*002a*/ 	.short	(.L_14 - .L_13)
.L_13:
        /*002c*/ 	.word	0x00000000
        /*0030*/ 	.short	0x0017
        /*0032*/ 	.short	0x0070
        /*0034*/ 	.byte	0x00, 0xf0, 0x11, 0x00


	//----- nvinfo : EIATTR_KPARAM_INFO
	.align		4
.L_14:
        /*0038*/ 	.byte	0x04, 0x17
        /*003a*/ 	.short	(.L_16 - .L_15)
.L_15:
        /*003c*/ 	.word	0x00000000
        /*0040*/ 	.short	0x0016
        /*0042*/ 	.short	0x006c
        /*0044*/ 	.byte	0x00, 0xf0, 0x11, 0x00


	//----- nvinfo : EIATTR_KPARAM_INFO
	.align		4
.L_16:
        /*0048*/ 	.byte	0x04, 0x17
        /*004a*/ 	.short	(.L_18 - .L_17)
.L_17:
        /*004c*/ 	.word	0x00000000
        /*0050*/ 	.short	0x0015
        /*0052*/ 	.short	0x0068
        /*0054*/ 	.byte	0x00, 0xf0, 0x11, 0x00


	//----- nvinfo : EIATTR_KPARAM_INFO
	.align		4
.L_18:
        /*0058*/ 	.byte	0x04, 0x17
        /*005a*/ 	.short	(.L_20 - .L_19)
.L_19:
        /*005c*/ 	.word	0x00000000
        /*0060*/ 	.short	0x0014
        /*0062*/ 	.short	0x0064
        /*0064*/ 	.byte	0x00, 0xf0, 0x11, 0x00


	//----- nvinfo : EIATTR_KPARAM_INFO
	.align		4
.L_20:
        /*0068*/ 	.byte	0x04, 0x17
        /*006a*/ 	.short	(.L_22 - .L_21)
.L_21:
        /*006c*/ 	.word	0x00000000
        /*0070*/ 	.short	0x0013
        /*0072*/ 	.short	0x0060
        /*0074*/ 	.byte	0x00, 0xf0, 0x11, 0x00


	//----- nvinfo : EIATTR_KPARAM_INFO
	.align		4
.L_22:
        /*0078*/ 	.byte	0x04, 0x17
        /*007a*/ 	.short	(.L_24 - .L_23)
.L_23:
        /*007c*/ 	.word	0x00000000
        /*0080*/ 	.short	0x0012
        /*0082*/ 	.short	0x005c
        /*0084*/ 	.byte	0x00, 0xf0, 0x11, 0x00


	//----- nvinfo : EIATTR_KPARAM_INFO
	.align		4
.L_24:
        /*0088*/ 	.byte	0x04, 0x17
        /*008a*/ 	.short	(.L_26 - .L_25)
.L_25:
        /*008c*/ 	.word	0x00000000
        /*0090*/ 	.short	0x0011
        /*0092*/ 	.short	0x0058
        /*0094*/ 	.byte	0x00, 0xf0, 0x11, 0x00


	//----- nvinfo : EIATTR_KPARAM_INFO
	.align		4
.L_26:
        /*0098*/ 	.byte	0x04, 0x17
        /*009a*/ 	.short	(.L_28 - .L_27)
.L_27:
        /*009c*/ 	.word	0x00000000
        /*00a0*/ 	.short	0x0010
        /*00a2*/ 	.short	0x0054
        /*00a4*/ 	.byte	0x00, 0xf0, 0x11, 0x00


	//----- nvinfo : EIATTR_KPARAM_INFO
	.align		4
.L_28:
        /*00a8*/ 	.byte	0x04, 0x17
        /*00aa*/ 	.short	(.L_30 - .L_29)
.L_29:
        /*00ac*/ 	.word	0x00000000
        /*00b0*/ 	.short	0x000f
        /*00b2*/ 	.short	0x0050
        /*00b4*/ 	.byte	0x00, 0xf0, 0x11, 0x00


	//----- nvinfo : EIATTR_KPARAM_INFO
	.align		4
.L_30:
        /*00b8*/ 	.byte	0x04, 0x17
        /*00ba*/ 	.short	(.L_32 - .L_31)
.L_31:
        /*00bc*/ 	.word	0x00000000
        /*00c0*/ 	.short	0x000e
        /*00c2*/ 	.short	0x004c
        /*00c4*/ 	.byte	0x00, 0xf0, 0x11, 0x00


	//----- nvinfo : EIATTR_KPARAM_INFO
	.align		4
.L_32:
        /*00c8*/ 	.byte	0x04, 0x17
        /*00ca*/ 	.short	(.L_34 - .L_33)
.L_33:
        /*00cc*/ 	.word	0x00000000
        /*00d0*/ 	.short	0x000d
        /*00d2*/ 	.short	0x0048
        /*00d4*/ 	.byte	0x00, 0xf0, 0x11, 0x00


	//----- nvinfo : EIATTR_KPARAM_INFO
	.align		4
.L_34:
        /*00d8*/ 	.byte	0x04, 0x17
        /*00da*/ 	.short	(.L_36 - .L_35)
.L_35:
        /*00dc*/ 	.word	0x00000000
        /*00e0*/ 	.short	0x000c
        /*00e2*/ 	.short	0x0044
        /*00e4*/ 	.byte	0x00, 0xf0, 0x11, 0x00


	//----- nvinfo : EIATTR_KPARAM_INFO
	.align		4
.L_36:
        /*00e8*/ 	.byte	0x04, 0x17
        /*00ea*/ 	.short	(.L_38 - .L_37)
.L_37:
        /*00ec*/ 	.word	0x00000000
        /*00f0*/ 	.short	0x000b
        /*00f2*/ 	.short	0x0040
        /*00f4*/ 	.byte	0x00, 0xf0, 0x11, 0x00


	//----- nvinfo : EIATTR_KPARAM_INFO
	.align		4
.L_38:
        /*00f8*/ 	.byte	0x04, 0x17
        /*00fa*/ 	.short	(.L_40 - .L_39)
.L_39:
        /*00fc*/ 	.word	0x00000000
        /*0100*/ 	.short	0x000a
        /*0102*/ 	.short	0x003c
        /*0104*/ 	.byte	0x00, 0xf0, 0x11, 0x00


	//----- nvinfo : EIATTR_KPARAM_INFO
	.align		4
.L_40:
        /*0108*/ 	.byte	0x04, 0x17
        /*010a*/ 	.short	(.L_42 - .L_41)
.L_41:
        /*010c*/ 	.word	0x00000000
        /*0110*/ 	.short	0x0009
        /*0112*/ 	.short	0x0038
        /*0114*/ 	.byte	0x00, 0xf0, 0x11, 0x00


	//----- nvinfo : EIATTR_KPARAM_INFO
	.align		4
.L_42:
        /*0118*/ 	.byte	0x04, 0x17
        /*011a*/ 	.short	(.L_44 - .L_43)
.L_43:
        /*011c*/ 	.word	0x00000000
        /*0120*/ 	.short	0x0008
        /*0122*/ 	.short	0x0034
        /*0124*/ 	.byte	0x00, 0xf0, 0x11, 0x00


	//----- nvinfo : EIATTR_KPARAM_INFO
	.align		4
.L_44:
        /*0128*/ 	.byte	0x04, 0x17
        /*012a*/ 	.short	(.L_46 - .L_45)
.L_45:
        /*012c*/ 	.word	0x00000000
        /*0130*/ 	.short	0x0007
        /*0132*/ 	.short	0x0030
        /*0134*/ 	.byte	0x00, 0xf0, 0x11, 0x00


	//----- nvinfo : EIATTR_KPARAM_INFO
	.align		4
.L_46:
        /*0138*/ 	.byte	0x04, 0x17
        /*013a*/ 	.short	(.L_48 - .L_47)
.L_47:
        /*013c*/ 	.word	0x00000000
        /*0140*/ 	.short	0x0006
        /*0142*/ 	.short	0x002c
        /*0144*/ 	.byte	0x00, 0xf0, 0x11, 0x00


	//----- nvinfo : EIATTR_KPARAM_INFO
	.align		4
.L_48:
        /*0148*/ 	.byte	0x04, 0x17
        /*014a*/ 	.short	(.L_50 - .L_49)
.L_49:
        /*014c*/ 	.word	0x00000000
        /*0150*/ 	.short	0x0005
        /*0152*/ 	.short	0x0028
        /*0154*/ 	.byte	0x00, 0xf0, 0x11, 0x00


	//----- nvinfo : EIATTR_KPARAM_INFO
	.align		4
.L_50:
        /*0158*/ 	.byte	0x04, 0x17
        /*015a*/ 	.short	(.L_52 - .L_51)
.L_51:
        /*015c*/ 	.word	0x00000000
        /*0160*/ 	.short	0x0004
        /*0162*/ 	.short	0x0020
        /*0164*/ 	.byte	0x00, 0xf4, 0x21, 0x00


	//----- nvinfo : EIATTR_KPARAM_INFO
	.align		4
.L_52:
        /*0168*/ 	.byte	0x04, 0x17
        /*016a*/ 	.short	(.L_54 - .L_53)
.L_53:
        /*016c*/ 	.word	0x00000000
        /*0170*/ 	.short	0x0003
        /*0172*/ 	.short	0x0018
        /*0174*/ 	.byte	0x00, 0xf4, 0x21, 0x00


	//----- nvinfo : EIATTR_KPARAM_INFO
	.align		4
.L_54:
        /*0178*/ 	.byte	0x04, 0x17
        /*017a*/ 	.short	(.L_56 - .L_55)
.L_55:
        /*017c*/ 	.word	0x00000000
        /*0180*/ 	.short	0x0002
        /*0182*/ 	.short	0x0010
        /*0184*/ 	.byte	0x00, 0xf4, 0x21, 0x00


	//----- nvinfo : EIATTR_KPARAM_INFO
	.align		4
.L_56:
        /*0188*/ 	.byte	0x04, 0x17
        /*018a*/ 	.short	(.L_58 - .L_57)
.L_57:
        /*018c*/ 	.word	0x00000000
        /*0190*/ 	.short	0x0001
        /*0192*/ 	.short	0x0008
        /*0194*/ 	.byte	0x00, 0xf4, 0x21, 0x00


	//----- nvinfo : EIATTR_KPARAM_INFO
	.align		4
.L_58:
        /*0198*/ 	.byte	0x04, 0x17
        /*019a*/ 	.short	(.L_60 - .L_59)
.L_59:
        /*019c*/ 	.word	0x00000000
        /*01a0*/ 	.short	0x0000
        /*01a2*/ 	.short	0x0000
        /*01a4*/ 	.byte	0x00, 0xf4, 0x21, 0x00


	//----- nvinfo : EIATTR_SPARSE_MMA_MASK
	.align		4
.L_60:
        /*01a8*/ 	.byte	0x03, 0x50
        /*01aa*/ 	.short	0x0000


	//----- nvinfo : EIATTR_MAXREG_COUNT
	.align		4
        /*01ac*/ 	.byte	0x03, 0x1b
        /*01ae*/ 	.short	0x00ff


	//----- nvinfo : EIATTR_NUM_BARRIERS
	.align		4
        /*01b0*/ 	.byte	0x02, 0x4c
        /*01b2*/ 	.byte	0x01
	.zero		1


	//----- nvinfo : EIATTR_ANNOTATIONS
	.align		4
        /*01b4*/ 	.byte	0x04, 0x55
        /*01b6*/ 	.short	(.L_62 - .L_61)


	//   ....[0]....
.L_61:
        /*01b8*/ 	.word	0x00000001
        /*01bc*/ 	.byte	0x90, 0x06, 0x00, 0x00, 0x01, 0x00, 0x00, 0x00, 0xa0, 0x09, 0x00, 0x00, 0x01, 0x00, 0x00, 0x00
        /* <DEDUP_REMOVED lines=12> */
        /*028c*/ 	.byte	0x70, 0x16, 0x00, 0x00, 0x01, 0x00, 0x00, 0x00, 0x20, 0x29, 0x00, 0x00


	//----- nvinfo : EIATTR_MERCURY_ISA_VERSION
	.align		4
.L_62:
        /*0298*/ 	.byte	0x03, 0x5f
        /*029a*/ 	.short	0x0101


	//----- nvinfo : EIATTR_COOP_GROUP_MASK_REGIDS
	.align		4
        /*029c*/ 	.byte	0x04, 0x29
        /*029e*/ 	.short	(.L_64 - .L_63)


	//   ....[0]....
.L_63:
        /*02a0*/ 	.word	0xffffffff


	//   ....[1]....
        /*02a4*/ 	.word	0xffffffff


	//   ....[2]....
        /*02a8*/ 	.word	0xffffffff


	//   ....[3]....
        /*02ac*/ 	.word	0xffffffff


	//   ....[4]....
        /*02b0*/ 	.word	0xffffffff


	//   ....[5]....
        /*02b4*/ 	.word	0xffffffff


	//   ....[6]....
        /*02b8*/ 	.word	0xffffffff


	//   ....[7]....
        /*02bc*/ 	.word	0xffffffff


	//----- nvinfo : EIATTR_COOP_GROUP_INSTR_OFFSETS
	.align		4
.L_64:
        /*02c0*/ 	.byte	0x04, 0x28
        /*02c2*/ 	.short	(.L_66 - .L_65)


	//   ....[0]....
.L_65:
        /*02c4*/ 	.word	0x00002900


	//   ....[1]....
        /*02c8*/ 	.word	0x000029a0


	//   ....[2]....
        /*02cc*/ 	.word	0x00002d70


	//   ....[3]....
        /*02d0*/ 	.word	0x00002e20


	//   ....[4]....
        /*02d4*/ 	.word	0x00004610


	//   ....[5]....
        /*02d8*/ 	.word	0x00004620


	//   ....[6]....
        /*02dc*/ 	.word	0x000046c0


	//   ....[7]....
        /*02e0*/ 	.word	0x000046f0


	//----- nvinfo : EIATTR_EXIT_INSTR_OFFSETS
	.align		4
.L_66:
        /*02e4*/ 	.byte	0x04, 0x1c
        /*02e6*/ 	.short	(.L_68 - .L_67)


	//   ....[0]....
.L_67:
        /*02e8*/ 	.word	0x000056b0


	//   ....[1]....
        /*02ec*/ 	.word	0x000056e0


	//----- nvinfo : EIATTR_REQNTID
	.align		4
.L_68:
        /*02f0*/ 	.byte	0x04, 0x10
        /*02f2*/ 	.short	(.L_70 - .L_69)
.L_69:
        /*02f4*/ 	.word	0x00000080
        /*02f8*/ 	.word	0x00000001
        /*02fc*/ 	.word	0x00000001


	//----- nvinfo : EIATTR_CBANK_PARAM_SIZE
	.align		4
.L_70:
        /*0300*/ 	.byte	0x03, 0x19
        /*0302*/ 	.short	0x0088


	//----- nvinfo : EIATTR_PARAM_CBANK
	.align		4
        /*0304*/ 	.byte	0x04, 0x0a
        /*0306*/ 	.short	(.L_72 - .L_71)
	.align		4
.L_71:
        /*0308*/ 	.word	index@(.nv.constant0.attn_fwd)
        /*030c*/ 	.short	0x0210
        /*030e*/ 	.short	0x0088


	//----- nvinfo : EIATTR_SW_WAR
	.align		4
.L_72:
        /*0310*/ 	.byte	0x04, 0x36
        /*0312*/ 	.short	(.L_74 - .L_73)
.L_73:
        /*0314*/ 	.word	0x00000008
.L_74:


//--------------------- .nv.callgraph             --------------------------
	.section	.nv.callgraph,"",@"SHT_CUDA_CALLGRAPH"
	.align	4
	.sectionentsize	8
	.align		4
        /*0000*/ 	.word	0x00000000
	.align		4
        /*0004*/ 	.word	0xffffffff
	.align		4
        /*0008*/ 	.word	0x00000000
	.align		4
        /*000c*/ 	.word	0xfffffffe
	.align		4
        /*0010*/ 	.word	0x00000000
	.align		4
        /*0014*/ 	.word	0xfffffffd
	.align		4
        /*0018*/ 	.word	0x00000000
	.align		4
        /*001c*/ 	.word	0xfffffffc


//--------------------- .nv.constant4             --------------------------
	.section	.nv.constant4,"a",@progbits
	.align	8
	.align		8
.nv.constant4:
        /*0000*/ 	.dword	_$_str


//--------------------- .text.attn_fwd            --------------------------
	.section	.text.attn_fwd,"ax",@progbits
	.align	128
        .global         attn_fwd
        .type           attn_fwd,@function
        .size           attn_fwd,(.L_x_3 - attn_fwd)
        .other          attn_fwd,@"STO_CUDA_ENTRY STV_DEFAULT"
attn_fwd:
.text.attn_fwd:
[----:B------:R-:W0:Y:S01]  /*0000*/  LDC R1, c[0x0][0x28] ;  /* 0x00000a00ff017b82 */ /* 0x000e220000000800 */
[----:B------:R-:W1:Y:S07]  /*0010*/  S2R R21, SR_TID.X ;  /* 0x0000000000157919 */ /* 0x000e6e0000002100 */
[----:B------:R-:W2:Y:S01]  /*0020*/  S2UR UR6, SR_CTAID.Y ;  /* 0x00000000000679c3 */ /* 0x000ea20000002600 */
[----:B------:R-:W-:Y:S01]  /*0030*/  ULDC.64 UR4, c[0x0][0x240] ;  /* 0x0000900000047ab9 */ /* 0x000fe20000000a00 */
[----:B------:R-:W-:Y:S01]  /*0040*/  ULDC.64 UR10, c[0x0][0x208] ;  /* 0x00008200000a7ab9 */ /* 0x000fe20000000a00 */
[----:B------:R-:W3:Y:S01]  /*0050*/  S2R R3, SR_CTAID.X ;  /* 0x0000000000037919 */ /* 0x000ee20000002500 */
[----:B0-----:R-:W-:-:S04]  /*0060*/  IADD3 R1, R1, -0x70, RZ ;  /* 0xffffff9001017810 */ /* 0x001fc80007ffe0ff */
[----:B------:R-:W0:Y:S08]  /*0070*/  LDC R12, c[0x0][0x248] ;  /* 0x00009200ff0c7b82 */ /* 0x000e300000000800 */
[----:B------:R-:W4:Y:S01]  /*0080*/  LDC.64 R22, c[0x0][0x210] ;  /* 0x00008400ff167b82 */ /* 0x000f220000000a00 */
[----:B--2---:R-:W-:-:S07]  /*0090*/  UIMAD UR4, UR6, UR4, URZ ;  /* 0x00000004060472a4 */ /* 0x004fce000f8e023f */
[----:B------:R-:W2:Y:S01]  /*00a0*/  LDC R25, c[0x0][0x280] ;  /* 0x0000a000ff197b82 */ /* 0x000ea20000000800 */
[----:B------:R-:W-:Y:S01]  /*00b0*/  USHF.L.U32 UR7, UR4, 0x1, URZ ;  /* 0x0000000104077899 */ /* 0x000fe2000800063f */
[----:B-1----:R-:W-:Y:S02]  /*00c0*/  LOP3.LUT R0, R21, 0x1f, RZ, 0xc0, !PT ;  /* 0x0000001f15007812 */ /* 0x002fe400078ec0ff */
[----:B------:R-:W-:Y:S02]  /*00d0*/  SHF.R.U32.HI R16, RZ, 0x5, R21 ;  /* 0x00000005ff107819 */ /* 0x000fe40000011615 */
[----:B---3--:R-:W-:Y:S02]  /*00e0*/  LEA R2, R3, R0, 0x5 ;  /* 0x0000000003027211 */ /* 0x008fe400078e28ff */
[----:B------:R-:W-:-:S03]  /*00f0*/  SGXT.U32 R16, R16, 0x2 ;  /* 0x000000021010781a */ /* 0x000fc60000000000 */
[----:B------:R-:W-:Y:S01]  /*0100*/  IMAD R2, R2, UR5, RZ ;  /* 0x0000000502027c24 */ /* 0x000fe2000f8e02ff */
[----:B------:R-:W-:Y:S01]  /*0110*/  UIMAD.WIDE UR4, UR4, 0x2, URZ ;  /* 0x00000002040478a5 */ /* 0x000fe2000f8e023f */
[----:B0-----:R-:W-:-:S03]  /*0120*/  IMAD R4, R16, R12, RZ ;  /* 0x0000000c10047224 */ /* 0x001fc600078e02ff */
[C---:B------:R-:W-:Y:S01]  /*0130*/  SHF.L.U32 R3, R2.reuse, 0x1, RZ ;  /* 0x0000000102037819 */ /* 0x040fe200000006ff */
[----:B------:R-:W-:Y:S01]  /*0140*/  IMAD.HI R2, R2, 0x2, RZ ;  /* 0x0000000202027827 */ /* 0x000fe200078e02ff */
[C---:B------:R-:W-:Y:S02]  /*0150*/  LEA R5, R12.reuse, R4, 0x2 ;  /* 0x000000040c057211 */ /* 0x040fe400078e10ff */
[----:B----4-:R-:W-:Y:S02]  /*0160*/  IADD3 R22, P0, P1, R3, UR7, R22 ;  /* 0x0000000703167c10 */ /* 0x010fe4000f91e016 */
[----:B------:R-:W-:Y:S02]  /*0170*/  LEA R7, R12, R5, 0x2 ;  /* 0x000000050c077211 */ /* 0x000fe400078e10ff */
[----:B------:R-:W-:Y:S02]  /*0180*/  IADD3.X R24, R2, UR5, R23, P0, P1 ;  /* 0x0000000502187c10 */ /* 0x000fe400087e2417 */
[----:B------:R-:W-:-:S02]  /*0190*/  LEA R2, P0, R4, R22, 0x1 ;  /* 0x0000001604027211 */ /* 0x000fc400078008ff */
[----:B------:R-:W-:Y:S02]  /*01a0*/  LEA R9, R12, R7, 0x2 ;  /* 0x000000070c097211 */ /* 0x000fe400078e10ff */
[----:B------:R-:W-:Y:S02]  /*01b0*/  LEA.HI.X.SX32 R3, R4, R24, 0x1, P0 ;  /* 0x0000001804037211 */ /* 0x000fe400000f0eff */
[C---:B------:R-:W-:Y:S02]  /*01c0*/  LEA R4, P0, R5.reuse, R22, 0x1 ;  /* 0x0000001605047211 */ /* 0x040fe400078008ff */
[----:B------:R-:W-:Y:S01]  /*01d0*/  LEA R11, R12, R9, 0x2 ;  /* 0x000000090c0b7211 */ /* 0x000fe200078e10ff */
[----:B------:R0:W3:Y:S01]  /*01e0*/  LDG.E.U16 R18, desc[UR10][R2.64] ;  /* 0x0000000a02127981 */ /* 0x0000e2000c1e1500 */
[----:B------:R-:W-:Y:S02]  /*01f0*/  LEA.HI.X.SX32 R5, R5, R24, 0x1, P0 ;  /* 0x0000001805057211 */ /* 0x000fe400000f0eff */
[----:B------:R-:W-:-:S02]  /*0200*/  LEA R8, P0, R9, R22, 0x1 ;  /* 0x0000001609087211 */ /* 0x000fc400078008ff */
[----:B------:R-:W-:Y:S01]  /*0210*/  LEA.HI R20, R21, 0x1c, RZ, 0x1b ;  /* 0x0000001c15147811 */ /* 0x000fe200078fd8ff */
[----:B------:R-:W4:Y:S01]  /*0220*/  LDG.E.U16 R4, desc[UR10][R4.64] ;  /* 0x0000000a04047981 */ /* 0x000f22000c1e1500 */
[----:B------:R-:W-:Y:S02]  /*0230*/  LEA R17, R12, R11, 0x2 ;  /* 0x0000000b0c117211 */ /* 0x000fe400078e10ff */
[----:B------:R-:W-:Y:S01]  /*0240*/  LEA.HI.X.SX32 R9, R9, R24, 0x1, P0 ;  /* 0x0000001809097211 */ /* 0x000fe200000f0eff */
[----:B------:R-:W-:Y:S01]  /*0250*/  IMAD R15, R20, R12, RZ ;  /* 0x0000000c140f7224 */ /* 0x000fe200078e02ff */
[-C--:B------:R-:W-:Y:S02]  /*0260*/  LEA R6, P1, R7, R22.reuse, 0x1 ;  /* 0x0000001607067211 */ /* 0x080fe400078208ff */
[----:B------:R-:W-:Y:S01]  /*0270*/  LEA R10, P0, R11, R22, 0x1 ;  /* 0x000000160b0a7211 */ /* 0x000fe200078008ff */
[----:B------:R-:W5:Y:S01]  /*0280*/  LDG.E.U16 R8, desc[UR10][R8.64] ;  /* 0x0000000a08087981 */ /* 0x000f62000c1e1500 */
[----:B------:R-:W-:-:S02]  /*0290*/  LEA R13, R12, R17, 0x2 ;  /* 0x000000110c0d7211 */ /* 0x000fc400078e10ff */
[-C--:B------:R-:W-:Y:S02]  /*02a0*/  LEA.HI.X.SX32 R7, R7, R24.reuse, 0x1, P1 ;  /* 0x0000001807077211 */ /* 0x080fe400008f0eff */
[----:B------:R-:W-:Y:S02]  /*02b0*/  LEA.HI.X.SX32 R11, R11, R24, 0x1, P0 ;  /* 0x000000180b0b7211 */ /* 0x000fe400000f0eff */
[-C--:B------:R-:W-:Y:S02]  /*02c0*/  LEA R12, P1, R13, R22.reuse, 0x1 ;  /* 0x000000160d0c7211 */ /* 0x080fe400078208ff */
[-C--:B0-----:R-:W-:Y:S01]  /*02d0*/  LEA R2, P0, R17, R22.reuse, 0x1 ;  /* 0x0000001611027211 */ /* 0x081fe200078008ff */
[----:B------:R0:W4:Y:S01]  /*02e0*/  LDG.E.U16 R7, desc[UR10][R6.64] ;  /* 0x0000000a06077981 */ /* 0x000122000c1e1500 */
[----:B------:R-:W-:Y:S02]  /*02f0*/  LEA R14, P2, R15, R22, 0x1 ;  /* 0x000000160f0e7211 */ /* 0x000fe400078408ff */
[-C--:B------:R-:W-:Y:S01]  /*0300*/  LEA.HI.X.SX32 R13, R13, R24.reuse, 0x1, P1 ;  /* 0x000000180d0d7211 */ /* 0x080fe200008f0eff */
[----:B------:R-:W5:Y:S01]  /*0310*/  LDG.E.U16 R10, desc[UR10][R10.64] ;  /* 0x0000000a0a0a7981 */ /* 0x000f62000c1e1500 */
[----:B------:R-:W-:-:S02]  /*0320*/  LEA.HI.X.SX32 R3, R17, R24, 0x1, P0 ;  /* 0x0000001811037211 */ /* 0x000fc400000f0eff */
[----:B------:R-:W-:Y:S01]  /*0330*/  LEA.HI.X.SX32 R15, R15, R24, 0x1, P2 ;  /* 0x000000180f0f7211 */ /* 0x000fe200010f0eff */
[----:B------:R-:W5:Y:S04]  /*0340*/  LDG.E.U16 R12, desc[UR10][R12.64] ;  /* 0x0000000a0c0c7981 */ /* 0x000f68000c1e1500 */
[----:B------:R1:W5:Y:S04]  /*0350*/  LDG.E.U16 R3, desc[UR10][R2.64] ;  /* 0x0000000a02037981 */ /* 0x000368000c1e1500 */
[----:B------:R-:W5:Y:S01]  /*0360*/  LDG.E.U16 R14, desc[UR10][R14.64] ;  /* 0x0000000a0e0e7981 */ /* 0x000f62000c1e1500 */
[----:B------:R-:W1:Y:S01]  /*0370*/  S2UR UR5, SR_CgaCtaId ;  /* 0x00000000000579c3 */ /* 0x000e620000008800 */
[----:B0-----:R-:W-:-:S04]  /*0380*/  SHF.R.S32.HI R6, RZ, 0x6, R21 ;  /* 0x00000006ff067819 */ /* 0x001fc80000011415 */
[----:B------:R-:W-:Y:S01]  /*0390*/  SGXT R6, R6, 0x1 ;  /* 0x000000010606781a */ /* 0x000fe20000000200 */
[----:B------:R-:W-:Y:S01]  /*03a0*/  UMOV UR4, 0x400 ;  /* 0x0000040000047882 */ /* 0x000fe20000000000 */
[----:B------:R-:W-:Y:S02]  /*03b0*/  SHF.L.U32 R5, R21, 0x1, RZ ;  /* 0x0000000115057819 */ /* 0x000fe400000006ff */
[----:B------:R-:W-:Y:S02]  /*03c0*/  LOP3.LUT R6, R6, 0x90, RZ, 0xc0, !PT ;  /* 0x0000009006067812 */ /* 0x000fe400078ec0ff */
[----:B--2---:R-:W-:Y:S02]  /*03d0*/  ISETP.GE.AND P0, PT, R25, 0x1, PT ;  /* 0x000000011900780c */ /* 0x004fe40003f06270 */
[----:B------:R-:W-:-:S04]  /*03e0*/  LOP3.LUT R5, R6, 0x7e, R5, 0x78, !PT ;  /* 0x0000007e06057812 */ /* 0x000fc800078e7805 */
[----:B------:R-:W-:Y:S01]  /*03f0*/  LOP3.LUT R9, R5, 0x20, RZ, 0x3c, !PT ;  /* 0x0000002005097812 */ /* 0x000fe200078e3cff */
[----:B-1----:R-:W-:Y:S01]  /*0400*/  ULEA UR4, UR5, UR4, 0x18 ;  /* 0x0000000405047291 */ /* 0x002fe2000f8ec03f */
[----:B------:R-:W-:Y:S02]  /*0410*/  MOV R19, 0xff800000 ;  /* 0xff80000000137802 */ /* 0x000fe40000000f00 */
[----:B------:R-:W-:Y:S02]  /*0420*/  CS2R R80, SRZ ;  /* 0x0000000000507805 */ /* 0x000fe4000001ff00 */
[----:B------:R-:W-:Y:S02]  /*0430*/  MOV R2, 0x3f800000 ;  /* 0x3f80000000027802 */ /* 0x000fe40000000f00 */
[----:B------:R-:W-:Y:S02]  /*0440*/  CS2R R82, SRZ ;  /* 0x0000000000527805 */ /* 0x000fe4000001ff00 */
[----:B------:R-:W-:-:S02]  /*0450*/  MOV R6, 0x3f800000 ;  /* 0x3f80000000067802 */ /* 0x000fc40000000f00 */
[----:B------:R-:W-:Y:S02]  /*0460*/  CS2R R76, SRZ ;  /* 0x00000000004c7805 */ /* 0x000fe4000001ff00 */
[----:B------:R-:W-:Y:S02]  /*0470*/  MOV R113, 0xff800000 ;  /* 0xff80000000717802 */ /* 0x000fe40000000f00 */
[----:B------:R-:W-:Y:S02]  /*0480*/  CS2R R78, SRZ ;  /* 0x00000000004e7805 */ /* 0x000fe4000001ff00 */
[----:B------:R-:W-:Y:S02]  /*0490*/  CS2R R72, SRZ ;  /* 0x0000000000487805 */ /* 0x000fe4000001ff00 */
[----:B------:R-:W-:Y:S02]  /*04a0*/  CS2R R74, SRZ ;  /* 0x00000000004a7805 */ /* 0x000fe4000001ff00 */
[----:B------:R-:W-:-:S02]  /*04b0*/  CS2R R68, SRZ ;  /* 0x0000000000447805 */ /* 0x000fc4000001ff00 */
[----:B------:R-:W-:Y:S01]  /*04c0*/  CS2R R70, SRZ ;  /* 0x0000000000467805 */ /* 0x000fe2000001ff00 */
[----:B---3--:R0:W-:Y:S04]  /*04d0*/  STS.U16 [R5+UR4+0x2000], R18 ;  /* 0x0020001205007988 */ /* 0x0081e80008000404 */
[----:B----4-:R0:W-:Y:S04]  /*04e0*/  STS.U16 [R5+UR4+0x2200], R7 ;  /* 0x0022000705007988 */ /* 0x0101e80008000404 */
[----:B-----5:R0:W-:Y:S04]  /*04f0*/  STS.U16 [R5+UR4+0x2400], R10 ;  /* 0x0024000a05007988 */ /* 0x0201e80008000404 */
[----:B------:R0:W-:Y:S04]  /*0500*/  STS.U16 [R5+UR4+0x2600], R12 ;  /* 0x0026000c05007988 */ /* 0x0001e80008000404 */
[----:B------:R0:W-:Y:S04]  /*0510*/  STS.U16 [R9+UR4+0x2100], R4 ;  /* 0x0021000409007988 */ /* 0x0001e80008000404 */
[----:B------:R0:W-:Y:S04]  /*0520*/  STS.U16 [R9+UR4+0x2300], R8 ;  /* 0x0023000809007988 */ /* 0x0001e80008000404 */
[----:B------:R0:W-:Y:S04]  /*0530*/  STS.U16 [R9+UR4+0x2500], R3 ;  /* 0x0025000309007988 */ /* 0x0001e80008000404 */
[----:B------:R0:W-:Y:S01]  /*0540*/  STS.U16 [R9+UR4+0x2700], R14 ;  /* 0x0027000e09007988 */ /* 0x0001e20008000404 */
[----:B------:R-:W-:Y:S05]  /*0550*/  @!P0 BRA `(.L_x_0) ;  /* 0x0000004000bc8947 */ /* 0x000fea0003800000 */
[----:B0-----:R-:W0:Y:S01]  /*0560*/  LDC.64 R2, c[0x0][0x250] ;  /* 0x00009400ff027b82 */ /* 0x001e220000000a00 */
[----:B------:R-:W-:Y:S01]  /*0570*/  ULDC UR4, c[0x0][0x258] ;  /* 0x0000960000047ab9 */ /* 0x000fe20000000800 */
[----:B------:R-:W-:Y:S01]  /*0580*/  ULDC.64 UR8, c[0x0][0x220] ;  /* 0x0000880000087ab9 */ /* 0x000fe20000000a00 */
[----:B------:R-:W-:Y:S02]  /*0590*/  MOV R191, 0xff800000 ;  /* 0xff80000000bf7802 */ /* 0x000fe40000000f00 */
[----:B------:R-:W-:Y:S02]  /*05a0*/  CS2R R80, SRZ ;  /* 0x0000000000507805 */ /* 0x000fe4000001ff00 */
[----:B------:R-:W-:Y:S02]  /*05b0*/  MOV R190, 0xff800000 ;  /* 0xff80000000be7802 */ /* 0x000fe40000000f00 */
[----:B------:R-:W-:Y:S02]  /*05c0*/  CS2R R82, SRZ ;  /* 0x0000000000527805 */ /* 0x000fe4000001ff00 */
[----:B------:R-:W-:Y:S01]  /*05d0*/  CS2R R76, SRZ ;  /* 0x00000000004c7805 */ /* 0x000fe2000001ff00 */
[----:B------:R-:W1:Y:S01]  /*05e0*/  LDC.64 R4, c[0x0][0x260] ;  /* 0x00009800ff047b82 */ /* 0x000e620000000a00 */
[----:B------:R-:W-:-:S02]  /*05f0*/  CS2R R78, SRZ ;  /* 0x00000000004e7805 */ /* 0x000fc4000001ff00 */
[----:B------:R-:W-:Y:S02]  /*0600*/  CS2R R72, SRZ ;  /* 0x0000000000487805 */ /* 0x000fe4000001ff00 */
[----:B------:R-:W-:Y:S02]  /*0610*/  CS2R R74, SRZ ;  /* 0x00000000004a7805 */ /* 0x000fe4000001ff00 */
[----:B------:R-:W-:Y:S02]  /*0620*/  CS2R R68, SRZ ;  /* 0x0000000000447805 */ /* 0x000fe4000001ff00 */
[----:B------:R-:W-:Y:S01]  /*0630*/  CS2R R70, SRZ ;  /* 0x0000000000467805 */ /* 0x000fe2000001ff00 */
[----:B------:R-:W2:Y:S01]  /*0640*/  LDC R95, c[0x0][0x268] ;  /* 0x00009a00ff5f7b82 */ /* 0x000ea20000000800 */
[----:B0-----:R-:W-:Y:S02]  /*0650*/  IMAD R16, R16, R3, RZ ;  /* 0x0000000310107224 */ /* 0x001fe400078e02ff */
[----:B------:R-:W-:-:S02]  /*0660*/  IMAD R2, R2, UR6, RZ ;  /* 0x0000000602027c24 */ /* 0x000fc4000f8e02ff */
[----:B------:R-:W-:Y:S01]  /*0670*/  IMAD R20, R20, R3, RZ ;  /* 0x0000000314147224 */ /* 0x000fe200078e02ff */
[C---:B------:R-:W-:Y:S01]  /*0680*/  LEA R8, R3.reuse, R16, 0x2 ;  /* 0x0000001003087211 */ /* 0x040fe200078e10ff */
[----:B-1----:R0:W-:Y:S01]  /*0690*/  STL [R1+0x68], R5 ;  /* 0x0000680501007387 */ /* 0x0021e20000100800 */
[----:B------:R-:W-:Y:S02]  /*06a0*/  MOV R6, R5 ;  /* 0x0000000500067202 */ /* 0x000fe40000000f00 */
[C---:B------:R-:W-:Y:S02]  /*06b0*/  LEA R10, R3.reuse, R8, 0x2 ;  /* 0x00000008030a7211 */ /* 0x040fe400078e10ff */
[----:B------:R-:W-:Y:S02]  /*06c0*/  MOV R9, R4 ;  /* 0x0000000400097202 */ /* 0x000fe40000000f00 */
[----:B------:R-:W-:Y:S01]  /*06d0*/  LEA R12, R3, R10, 0x2 ;  /* 0x0000000a030c7211 */ /* 0x000fe200078e10ff */
[----:B--2---:R-:W-:Y:S01]  /*06e0*/  IMAD R27, R95, 0x12, RZ ;  /* 0x000000125f1b7824 */ /* 0x004fe200078e02ff */
[----:B------:R-:W-:Y:S01]  /*06f0*/  LOP3.LUT R4, R21, 0x7f, RZ, 0xc0, !PT ;  /* 0x0000007f15047812 */ /* 0x000fe200078ec0ff */
[----:B0-----:R-:W-:Y:S01]  /*0700*/  IMAD R5, R0, UR4, RZ ;  /* 0x0000000400057c24 */ /* 0x001fe2000f8e02ff */
[C---:B------:R-:W-:Y:S01]  /*0710*/  SHF.L.U32 R0, R2.reuse, 0x1, RZ ;  /* 0x0000000102007819 */ /* 0x040fe200000006ff */
[----:B------:R-:W-:Y:S01]  /*0720*/  ULDC.64 UR4, c[0x0][0x218] ;  /* 0x0000860000047ab9 */ /* 0x000fe20000000a00 */
[----:B------:R-:W-:Y:S01]  /*0730*/  IMAD.HI R2, R2, 0x2, RZ ;  /* 0x0000000202027827 */ /* 0x000fe200078e02ff */
[----:B------:R-:W-:-:S02]  /*0740*/  LEA R14, R3, R12, 0x2 ;  /* 0x0000000c030e7211 */ /* 0x000fc400078e10ff */
[C---:B------:R-:W-:Y:S01]  /*0750*/  SHF.L.U32 R7, R5.reuse, 0x1, RZ ;  /* 0x0000000105077819 */ /* 0x040fe200000006ff */
[----:B------:R-:W-:Y:S01]  /*0760*/  IMAD.HI R5, R5, 0x2, RZ ;  /* 0x0000000205057827 */ /* 0x000fe200078e02ff */
[----:B------:R-:W-:Y:S02]  /*0770*/  LEA R22, R3, R14, 0x2 ;  /* 0x0000000e03167211 */ /* 0x000fe400078e10ff */
[----:B------:R-:W-:Y:S01]  /*0780*/  IADD3 R197, P2, P3, R7, UR4, R0 ;  /* 0x0000000407c57c10 */ /* 0x000fe2000fb5e000 */
[----:B------:R-:W-:Y:S01]  /*0790*/  IMAD R0, R9, UR6, RZ ;  /* 0x0000000609007c24 */ /* 0x000fe2000f8e02ff */
[----:B------:R-:W-:Y:S01]  /*07a0*/  LEA R24, R3, R22, 0x2 ;  /* 0x0000001603187211 */ /* 0x000fe200078e10ff */
[----:B------:R-:W-:Y:S01]  /*07b0*/  IMAD R13, R4, R6, RZ ;  /* 0x00000006040d7224 */ /* 0x000fe200078e02ff */
[----:B------:R-:W-:Y:S01]  /*07c0*/  IADD3.X R15, R5, UR5, R2, P2, P3 ;  /* 0x00000005050f7c10 */ /* 0x000fe200097e6402 */
[C---:B------:R-:W-:Y:S01]  /*07d0*/  IMAD.HI R11, R0.reuse, 0x2, RZ ;  /* 0x00000002000b7827 */ /* 0x040fe200078e02ff */
[C---:B------:R-:W-:Y:S01]  /*07e0*/  LEA.HI R2, R21.reuse, 0x3c, RZ, 0x1b ;  /* 0x0000003c15027811 */ /* 0x040fe200078fd8ff */
[----:B------:R-:W-:Y:S01]  /*07f0*/  UMOV UR4, URZ ;  /* 0x0000003f00047c82 */ /* 0x000fe20008000000 */
[----:B------:R-:W-:Y:S01]  /*0800*/  LEA.HI R4, R21, 0x5c, RZ, 0x1b ;  /* 0x0000005c15047811 */ /* 0x000fe200078fd8ff */
[----:B------:R-:W-:Y:S01]  /*0810*/  IMAD.HI R26, R13, 0x2, RZ ;  /* 0x000000020d1a7827 */ /* 0x000fe200078e02ff */
[----:B------:R-:W-:-:S02]  /*0820*/  SHF.L.U32 R18, R0, 0x1, RZ ;  /* 0x0000000100127819 */ /* 0x000fc400000006ff */
[----:B------:R-:W-:Y:S01]  /*0830*/  LEA.HI R6, R21, 0x7c, RZ, 0x1b ;  /* 0x0000007c15067811 */ /* 0x000fe200078fd8ff */
[-C--:B------:R-:W-:Y:S01]  /*0840*/  IMAD R5, R2, R3.reuse, RZ ;  /* 0x0000000302057224 */ /* 0x080fe200078e02ff */
[C---:B------:R-:W-:Y:S01]  /*0850*/  LEA R2, R3.reuse, R24, 0x3 ;  /* 0x0000001803027211 */ /* 0x040fe200078e18ff */
[----:B------:R-:W-:Y:S01]  /*0860*/  IMAD R7, R4, R3, RZ ;  /* 0x0000000304077224 */ /* 0x000fe200078e02ff */
[----:B------:R-:W-:Y:S01]  /*0870*/  LEA R34, P6, R16, R197, 0x1 ;  /* 0x000000c510227211 */ /* 0x000fe200078c08ff */
[----:B------:R-:W-:Y:S01]  /*0880*/  IMAD R9, R6, R3, RZ ;  /* 0x0000000306097224 */ /* 0x000fe200078e02ff */
[----:B------:R-:W-:Y:S01]  /*0890*/  LEA R0, R3, R2, 0x2 ;  /* 0x0000000203007211 */ /* 0x000fe200078e10ff */
[C---:B------:R-:W-:Y:S01]  /*08a0*/  IMAD R39, R95.reuse, 0x24, RZ ;  /* 0x000000245f277824 */ /* 0x040fe200078e02ff */
[-C--:B------:R-:W-:Y:S01]  /*08b0*/  LEA R32, P2, R8, R197.reuse, 0x1 ;  /* 0x000000c508207211 */ /* 0x080fe200078408ff */
[----:B------:R-:W-:Y:S01]  /*08c0*/  IMAD R37, R95, 0x14, RZ ;  /* 0x000000145f257824 */ /* 0x000fe200078e02ff */
[----:B------:R-:W-:Y:S01]  /*08d0*/  LEA R4, R3, R0, 0x2 ;  /* 0x0000000003047211 */ /* 0x000fe200078e10ff */
[C---:B------:R-:W-:Y:S01]  /*08e0*/  IMAD R47, R95.reuse, 0x28, RZ ;  /* 0x000000285f2f7824 */ /* 0x040fe200078e02ff */
[-C--:B------:R-:W-:Y:S01]  /*08f0*/  LEA R30, P3, R10, R197.reuse, 0x1 ;  /* 0x000000c50a1e7211 */ /* 0x080fe200078608ff */
[----:B------:R-:W-:Y:S01]  /*0900*/  IMAD R99, R95, 0x2e, RZ ;  /* 0x0000002e5f637824 */ /* 0x000fe200078e02ff */
[----:B------:R-:W-:Y:S01]  /*0910*/  LEA R6, R3, R4, 0x2 ;  /* 0x0000000403067211 */ /* 0x000fe200078e10ff */
[C---:B------:R-:W-:Y:S01]  /*0920*/  IMAD R41, R95.reuse, 0x26, RZ ;  /* 0x000000265f297824 */ /* 0x040fe200078e02ff */
[----:B------:R-:W-:Y:S01]  /*0930*/  LEA R28, P4, R20, R197, 0x1 ;  /* 0x000000c5141c7211 */ /* 0x000fe200078808ff */
[C---:B------:R-:W-:Y:S01]  /*0940*/  IMAD R51, R95.reuse, 0x16, RZ ;  /* 0x000000165f337824 */ /* 0x040fe200078e02ff */
[-C--:B------:R-:W-:Y:S01]  /*0950*/  LEA.HI.X.SX32 R35, R16, R15.reuse, 0x1, P6 ;  /* 0x0000000f10237211 */ /* 0x080fe200030f0eff */
[C---:B------:R-:W-:Y:S01]  /*0960*/  IMAD R53, R95.reuse, 0x17, RZ ;  /* 0x000000175f357824 */ /* 0x040fe200078e02ff */
[----:B------:R-:W-:Y:S01]  /*0970*/  LEA.HI.X.SX32 R33, R8, R15, 0x1, P2 ;  /* 0x0000000f08217211 */ /* 0x000fe200010f0eff */
[----:B------:R-:W-:Y:S01]  /*0980*/  IMAD R97, R95, 0x2c, RZ ;  /* 0x0000002c5f617824 */ /* 0x000fe200078e02ff */
[----:B------:R-:W-:Y:S01]  /*0990*/  LEA R8, R3, R6, 0x2 ;  /* 0x0000000603087211 */ /* 0x000fe200078e10ff */
[----:B------:R0:W-:Y:S01]  /*09a0*/  STL.64 [R1+0x60], R34 ;  /* 0x0000602201007387 */ /* 0x0001e20000100a00 */
[----:B------:R-:W-:Y:S01]  /*09b0*/  LEA R194, P2, R9, R197, 0x1 ;  /* 0x000000c509c27211 */ /* 0x000fe200078408ff */
[C---:B------:R-:W-:Y:S01]  /*09c0*/  IMAD R59, R95.reuse, 0x18, RZ ;  /* 0x000000185f3b7824 */ /* 0x040fe200078e02ff */
[-C--:B------:R-:W-:Y:S01]  /*09d0*/  LEA.HI.X.SX32 R31, R10, R15.reuse, 0x1, P3 ;  /* 0x0000000f0a1f7211 */ /* 0x080fe200018f0eff */
[----:B------:R1:W-:Y:S01]  /*09e0*/  STL.64 [R1+0x58], R32 ;  /* 0x0000582001007387 */ /* 0x0003e20000100a00 */
[-C--:B------:R-:W-:Y:S01]  /*09f0*/  LEA.HI.X.SX32 R29, R20, R15.reuse, 0x1, P4 ;  /* 0x0000000f141d7211 */ /* 0x080fe200020f0eff */
[----:B------:R-:W-:Y:S01]  /*0a00*/  IMAD R55, R95, 0x2a, RZ ;  /* 0x0000002a5f377824 */ /* 0x000fe200078e02ff */
[----:B------:R-:W-:Y:S01]  /*0a10*/  LEA R10, R3, R8, 0x2 ;  /* 0x00000008030a7211 */ /* 0x000fe200078e10ff */
[----:B------:R2:W-:Y:S01]  /*0a20*/  STL.64 [R1+0x50], R30 ;  /* 0x0000501e01007387 */ /* 0x0005e20000100a00 */
[----:B------:R-:W-:Y:S01]  /*0a30*/  LEA.HI.X.SX32 R195, R9, R15, 0x1, P2 ;  /* 0x0000000f09c37211 */ /* 0x000fe200010f0eff */
[----:B------:R-:W-:Y:S01]  /*0a40*/  IMAD R43, R95, 0xc, RZ ;  /* 0x0000000c5f2b7824 */ /* 0x000fe200078e02ff */
[----:B------:R-:W-:Y:S01]  /*0a50*/  LEA R16, R3, R10, 0x2 ;  /* 0x0000000a03107211 */ /* 0x000fe200078e10ff */
[----:B------:R3:W-:Y:S01]  /*0a60*/  STL.64 [R1+0x28], R28 ;  /* 0x0000281c01007387 */ /* 0x0007e20000100a00 */
[----:B------:R-:W-:Y:S01]  /*0a70*/  SHF.L.U32 R19, R13, 0x1, RZ ;  /* 0x000000010d137819 */ /* 0x000fe200000006ff */
[----:B0-----:R-:W-:Y:S01]  /*0a80*/  IMAD R35, R95, 0xb, RZ ;  /* 0x0000000b5f237824 */ /* 0x001fe200078e02ff */
[----:B------:R-:W-:Y:S01]  /*0a90*/  LEA R20, R3, R16, 0x3 ;  /* 0x0000001003147211 */ /* 0x000fe200078e18ff */
[C---:B------:R-:W-:Y:S01]  /*0aa0*/  IMAD R103, R95.reuse, 0x32, RZ ;  /* 0x000000325f677824 */ /* 0x040fe200078e02ff */
[-C--:B-1----:R-:W-:Y:S01]  /*0ab0*/  LEA R32, P2, R12, R197.reuse, 0x1 ;  /* 0x000000c50c207211 */ /* 0x082fe200078408ff */
[----:B------:R-:W-:Y:S01]  /*0ac0*/  IMAD R45, R95, 0x15, RZ ;  /* 0x000000155f2d7824 */ /* 0x000fe200078e02ff */
[-C--:B------:R-:W-:Y:S01]  /*0ad0*/  LEA R246, P5, R5, R197.reuse, 0x1 ;  /* 0x000000c505f67211 */ /* 0x080fe200078a08ff */
[C---:B------:R-:W-:Y:S01]  /*0ae0*/  IMAD R67, R95.reuse, 0x1a, RZ ;  /* 0x0000001a5f437824 */ /* 0x040fe200078e02ff */
[----:B--2---:R-:W-:Y:S01]  /*0af0*/  LEA R30, P3, R14, R197, 0x1 ;  /* 0x000000c50e1e7211 */ /* 0x004fe200078608ff */
[C---:B------:R-:W-:Y:S01]  /*0b00*/  IMAD R105, R95.reuse, 0x34, RZ ;  /* 0x000000345f697824 */ /* 0x040fe200078e02ff */
[----:B------:R-:W-:Y:S01]  /*0b10*/  LEA.HI.X.SX32 R33, R12, R15, 0x1, P2 ;  /* 0x0000000f0c217211 */ /* 0x000fe200010f0eff */
[C---:B------:R-:W-:Y:S01]  /*0b20*/  IMAD R107, R95.reuse, 0x36, RZ ;  /* 0x000000365f6b7824 */ /* 0x040fe200078e02ff */
[----:B---3--:R-:W-:Y:S01]  /*0b30*/  LEA R28, P4, R22, R197, 0x1 ;  /* 0x000000c5161c7211 */ /* 0x008fe200078808ff */
[C---:B------:R-:W-:Y:S01]  /*0b40*/  IMAD R61, R95.reuse, 0x19, RZ ;  /* 0x000000195f3d7824 */ /* 0x040fe200078e02ff */
[-C--:B------:R-:W-:Y:S01]  /*0b50*/  LEA.HI.X.SX32 R31, R14, R15.reuse, 0x1, P3 ;  /* 0x0000000f0e1f7211 */ /* 0x080fe200018f0eff */
[----:B------:R0:W-:Y:S01]  /*0b60*/  STL.64 [R1+0x48], R32 ;  /* 0x0000482001007387 */ /* 0x0001e20000100a00 */
[-C--:B------:R-:W-:Y:S01]  /*0b70*/  LEA.HI.X.SX32 R29, R22, R15.reuse, 0x1, P4 ;  /* 0x0000000f161d7211 */ /* 0x080fe200020f0eff */
[----:B------:R-:W-:Y:S01]  /*0b80*/  IMAD R101, R95, 0x30, RZ ;  /* 0x000000305f657824 */ /* 0x000fe200078e02ff */
[----:B------:R-:W-:Y:S01]  /*0b90*/  LEA R12, R3, R20, 0x2 ;  /* 0x00000014030c7211 */ /* 0x000fe200078e10ff */
[----:B------:R1:W-:Y:S01]  /*0ba0*/  STL.64 [R1+0x40], R30 ;  /* 0x0000401e01007387 */ /* 0x0003e20000100a00 */
[----:B------:R-:W-:Y:S01]  /*0bb0*/  IADD3 R18, P0, P1, R19, UR8, R18 ;  /* 0x0000000813127c10 */ /* 0x000fe2000f91e012 */
[----:B------:R-:W-:Y:S01]  /*0bc0*/  IMAD R49, R95, 0xd, RZ ;  /* 0x0000000d5f317824 */ /* 0x000fe200078e02ff */
[----:B------:R-:W-:Y:S01]  /*0bd0*/  LEA R14, R3, R12, 0x2 ;  /* 0x0000000c030e7211 */ /* 0x000fe200078e10ff */
[----:B------:R2:W-:Y:S01]  /*0be0*/  STL.64 [R1+0x38], R28 ;  /* 0x0000381c01007387 */ /* 0x0005e20000100a00 */
[----:B------:R-:W-:Y:S01]  /*0bf0*/  LEA.HI.X.SX32 R247, R5, R15, 0x1, P5 ;  /* 0x0000000f05f77211 */ /* 0x000fe200028f0eff */
[C---:B------:R-:W-:Y:S01]  /*0c00*/  IMAD R85, R95.reuse, 0x1b, RZ ;  /* 0x0000001b5f557824 */ /* 0x040fe200078e02ff */
[----:B------:R-:W-:Y:S01]  /*0c10*/  IADD3.X R19, R26, UR9, R11, P0, P1 ;  /* 0x000000091a137c10 */ /* 0x000fe200087e240b */
[C---:B------:R-:W-:Y:S01]  /*0c20*/  IMAD R111, R95.reuse, 0x3a, RZ ;  /* 0x0000003a5f6f7824 */ /* 0x040fe200078e02ff */
[CC--:B0-----:R-:W-:Y:S01]  /*0c30*/  LEA R32, P2, R24.reuse, R197.reuse, 0x1 ;  /* 0x000000c518207211 */ /* 0x0c1fe200078408ff */
[----:B------:R-:W-:Y:S01]  /*0c40*/  IMAD R87, R95, 0x1c, RZ ;  /* 0x0000001c5f577824 */ /* 0x000fe200078e02ff */
[----:B------:R-:W-:Y:S01]  /*0c50*/  LEA R210, P6, R7, R197, 0x1 ;  /* 0x000000c507d27211 */ /* 0x000fe200078c08ff */
[C---:B------:R-:W-:Y:S01]  /*0c60*/  IMAD R91, R95.reuse, 0x1e, RZ ;  /* 0x0000001e5f5b7824 */ /* 0x040fe200078e02ff */
[----:B------:R-:W-:Y:S01]  /*0c70*/  LEA.HI.X.SX32 R33, R24, R15, 0x1, P2 ;  /* 0x0000000f18217211 */ /* 0x000fe200010f0eff */
[C---:B------:R-:W-:Y:S01]  /*0c80*/  IMAD R57, R95.reuse, 0xe, RZ ;  /* 0x0000000e5f397824 */ /* 0x040fe200078e02ff */
[-C--:B-1----:R-:W-:Y:S01]  /*0c90*/  LEA R30, P3, R2, R197.reuse, 0x1 ;  /* 0x000000c5021e7211 */ /* 0x082fe200078608ff */
[C---:B------:R-:W-:Y:S01]  /*0ca0*/  IMAD R109, R95.reuse, 0x38, RZ ;  /* 0x000000385f6d7824 */ /* 0x040fe200078e02ff */
[----:B--2---:R-:W-:Y:S01]  /*0cb0*/  LEA R28, P4, R0, R197, 0x1 ;  /* 0x000000c5001c7211 */ /* 0x004fe200078808ff */
[----:B------:R0:W-:Y:S01]  /*0cc0*/  STL.64 [R1+0x30], R32 ;  /* 0x0000302001007387 */ /* 0x0001e20000100a00 */
[-C--:B------:R-:W-:Y:S01]  /*0cd0*/  LEA.HI.X.SX32 R31, R2, R15.reuse, 0x1, P3 ;  /* 0x0000000f021f7211 */ /* 0x080fe200018f0eff */
[C---:B------:R-:W-:Y:S01]  /*0ce0*/  IMAD R89, R95.reuse, 0x1d, RZ ;  /* 0x0000001d5f597824 */ /* 0x040fe200078e02ff */
[----:B------:R-:W-:Y:S01]  /*0cf0*/  LEA.HI.X.SX32 R29, R0, R15, 0x1, P4 ;  /* 0x0000000f001d7211 */ /* 0x000fe200020f0eff */
[----:B------:R-:W-:Y:S01]  /*0d00*/  IMAD R113, R95, 0x3c, RZ ;  /* 0x0000003c5f717824 */ /* 0x000fe200078e02ff */
[----:B------:R-:W-:Y:S01]  /*0d10*/  LEA R0, R3, R14, 0x2 ;  /* 0x0000000e03007211 */ /* 0x000fe200078e10ff */
[----:B------:R-:W-:Y:S01]  /*0d20*/  IMAD R115, R95, 0x3e, RZ ;  /* 0x0000003e5f737824 */ /* 0x000fe200078e02ff */
[-C--:B------:R-:W-:Y:S01]  /*0d30*/  LEA R24, P3, R6, R197.reuse, 0x1 ;  /* 0x000000c506187211 */ /* 0x080fe200078608ff */
[----:B------:R1:W-:Y:S01]  /*0d40*/  STL.64 [R1+0x18], R28 ;  /* 0x0000181c01007387 */ /* 0x0003e20000100a00 */
[----:B------:R-:W-:Y:S01]  /*0d50*/  LEA R2, R3, R0, 0x2 ;  /* 0x0000000003027211 */ /* 0x000fe200078e10ff */
[----:B------:R-:W-:Y:S01]  /*0d60*/  ULDC UR8, c[0x0][0x238] ;  /* 0x00008e0000087ab9 */ /* 0x000fe20000000800 */
[----:B------:R-:W-:Y:S01]  /*0d70*/  LEA R22, P4, R8, R197, 0x1 ;  /* 0x000000c508167211 */ /* 0x000fe200078808ff */
[----:B------:R2:W-:Y:S01]  /*0d80*/  STL.64 [R1+0x20], R30 ;  /* 0x0000201e01007387 */ /* 0x0005e20000100a00 */
[-C--:B------:R-:W-:Y:S01]  /*0d90*/  LEA.HI.X.SX32 R25, R6, R15.reuse, 0x1, P3 ;  /* 0x0000000f06197211 */ /* 0x080fe200018f0eff */
[----:B0-----:R-:W-:Y:S01]  /*0da0*/  IMAD R33, R95, 0x22, RZ ;  /* 0x000000225f217824 */ /* 0x001fe200078e02ff */
[----:B------:R-:W-:-:S02]  /*0db0*/  LEA.HI.X.SX32 R23, R8, R15, 0x1, P4 ;  /* 0x0000000f08177211 */ /* 0x000fc400020f0eff */
[-C--:B------:R-:W-:Y:S02]  /*0dc0*/  LEA R244, P4, R20, R197.reuse, 0x1 ;  /* 0x000000c514f47211 */ /* 0x080fe400078808ff */
[-C--:B------:R-:W-:Y:S02]  /*0dd0*/  LEA R248, P3, R16, R197.reuse, 0x1 ;  /* 0x000000c510f87211 */ /* 0x080fe400078608ff */
[----:B-1----:R-:W-:Y:S02]  /*0de0*/  LEA R28, P2, R4, R197, 0x1 ;  /* 0x000000c5041c7211 */ /* 0x002fe400078408ff */
[-C--:B------:R-:W-:Y:S01]  /*0df0*/  LEA.HI.X.SX32 R245, R20, R15.reuse, 0x1, P4 ;  /* 0x0000000f14f57211 */ /* 0x080fe200020f0eff */
[----:B--2---:R-:W-:Y:S01]  /*0e00*/  IMAD R31, R95, 0x13, RZ ;  /* 0x000000135f1f7824 */ /* 0x004fe200078e02ff */
[----:B------:R-:W-:Y:S02]  /*0e10*/  LEA.HI.X.SX32 R29, R4, R15, 0x1, P2 ;  /* 0x0000000f041d7211 */ /* 0x000fe400010f0eff */
[----:B------:R-:W-:-:S02]  /*0e20*/  LEA R4, R3, R2, 0x2 ;  /* 0x0000000203047211 */ /* 0x000fc400078e10ff */
[C---:B------:R-:W-:Y:S01]  /*0e30*/  LEA R250, P2, R10.reuse, R197, 0x1 ;  /* 0x000000c50afa7211 */ /* 0x040fe200078408ff */
[----:B------:R0:W-:Y:S01]  /*0e40*/  STL.64 [R1+0x10], R28 ;  /* 0x0000101c01007387 */ /* 0x0001e20000100a00 */
[C---:B------:R-:W-:Y:S02]  /*0e50*/  LEA R6, R3.reuse, R4, 0x2 ;  /* 0x0000000403067211 */ /* 0x040fe400078e10ff */
[----:B------:R-:W-:Y:S01]  /*0e60*/  LEA.HI.X.SX32 R251, R10, R15, 0x1, P2 ;  /* 0x0000000f0afb7211 */ /* 0x000fe200010f0eff */
[----:B------:R1:W-:Y:S01]  /*0e70*/  STL.64 [R1+0x8], R24 ;  /* 0x0000081801007387 */ /* 0x0003e20000100a00 */
[C---:B------:R-:W-:Y:S02]  /*0e80*/  LEA R8, R3.reuse, R6, 0x3 ;  /* 0x0000000603087211 */ /* 0x040fe400078e18ff */
[----:B------:R-:W-:Y:S01]  /*0e90*/  LEA R218, P4, R0, R197, 0x1 ;  /* 0x000000c500da7211 */ /* 0x000fe200078808ff */
[----:B------:R2:W-:Y:S01]  /*0ea0*/  STL.64 [R1], R22 ;  /* 0x0000001601007387 */ /* 0x0005e20000100a00 */
[----:B------:R-:W-:-:S02]  /*0eb0*/  LEA R10, R3, R8, 0x2 ;  /* 0x00000008030a7211 */ /* 0x000fc400078e10ff */
[----:B------:R-:W-:Y:S01]  /*0ec0*/  LEA R242, P2, R12, R197, 0x1 ;  /* 0x000000c50cf27211 */ /* 0x000fe200078408ff */
[----:B0-----:R-:W-:Y:S01]  /*0ed0*/  IMAD R29, R95, 0xa, RZ ;  /* 0x0000000a5f1d7824 */ /* 0x001fe200078e02ff */
[-C--:B------:R-:W-:Y:S02]  /*0ee0*/  LEA.HI.X.SX32 R219, R0, R15.reuse, 0x1, P4 ;  /* 0x0000000f00db7211 */ /* 0x080fe400020f0eff */
[----:B------:R-:W-:Y:S02]  /*0ef0*/  LEA R0, R3, R10, 0x2 ;  /* 0x0000000a03007211 */ /* 0x000fe400078e10ff */
[----:B------:R-:W-:Y:S02]  /*0f00*/  LEA.HI.X.SX32 R249, R16, R15, 0x1, P3 ;  /* 0x0000000f10f97211 */ /* 0x000fe400018f0eff */
[----:B------:R-:W-:Y:S02]  /*0f10*/  LEA R220, P3, R14, R197, 0x1 ;  /* 0x000000c50edc7211 */ /* 0x000fe400078608ff */
[----:B------:R-:W-:-:S02]  /*0f20*/  LEA.HI.X.SX32 R243, R12, R15, 0x1, P2 ;  /* 0x0000000f0cf37211 */ /* 0x000fc400010f0eff */
[----:B------:R-:W-:Y:S02]  /*0f30*/  LEA R216, P2, R2, R197, 0x1 ;  /* 0x000000c502d87211 */ /* 0x000fe400078408ff */
[----:B------:R-:W-:Y:S02]  /*0f40*/  LEA R12, R3, R0, 0x2 ;  /* 0x00000000030c7211 */ /* 0x000fe400078e10ff */
[----:B------:R-:W-:Y:S02]  /*0f50*/  LEA.HI.X.SX32 R221, R14, R15, 0x1, P3 ;  /* 0x0000000f0edd7211 */ /* 0x000fe400018f0eff */
[-C--:B------:R-:W-:Y:S02]  /*0f60*/  LEA R212, P4, R6, R197.reuse, 0x1 ;  /* 0x000000c506d47211 */ /* 0x080fe400078808ff */
[----:B------:R-:W-:Y:S02]  /*0f70*/  LEA R214, P3, R4, R197, 0x1 ;  /* 0x000000c504d67211 */ /* 0x000fe400078608ff */
[----:B------:R-:W-:-:S02]  /*0f80*/  LEA.HI.X.SX32 R217, R2, R15, 0x1, P2 ;  /* 0x0000000f02d97211 */ /* 0x000fc400010f0eff */
[C---:B------:R-:W-:Y:S02]  /*0f90*/  LEA R2, R3.reuse, R12, 0x2 ;  /* 0x0000000c03027211 */ /* 0x040fe400078e10ff */
[-C--:B------:R-:W-:Y:S02]  /*0fa0*/  LEA.HI.X.SX32 R213, R6, R15.reuse, 0x1, P4 ;  /* 0x0000000f06d57211 */ /* 0x080fe400020f0eff */
[----:B------:R-:W-:Y:S02]  /*0fb0*/  LEA.HI.X.SX32 R215, R4, R15, 0x1, P3 ;  /* 0x0000000f04d77211 */ /* 0x000fe400018f0eff */
[-C--:B------:R-:W-:Y:S02]  /*0fc0*/  LEA R204, P4, R0, R197.reuse, 0x1 ;  /* 0x000000c500cc7211 */ /* 0x080fe400078808ff */
[----:B------:R-:W-:Y:S02]  /*0fd0*/  LEA R4, R3, R2, 0x2 ;  /* 0x0000000203047211 */ /* 0x000fe400078e10ff */
[----:B------:R-:W-:-:S02]  /*0fe0*/  LEA R206, P3, R10, R197, 0x1 ;  /* 0x000000c50ace7211 */ /* 0x000fc400078608ff */
[-C--:B------:R-:W-:Y:S02]  /*0ff0*/  LEA.HI.X.SX32 R205, R0, R15.reuse, 0x1, P4 ;  /* 0x0000000f00cd7211 */ /* 0x080fe400020f0eff */
[----:B------:R-:W-:Y:S02]  /*1000*/  LEA R0, R3, R4, 0x2 ;  /* 0x0000000403007211 */ /* 0x000fe400078e10ff */
[----:B------:R-:W-:Y:S02]  /*1010*/  LEA.HI.X.SX32 R207, R10, R15, 0x1, P3 ;  /* 0x0000000f0acf7211 */ /* 0x000fe400018f0eff */
[-C--:B------:R-:W-:Y:S02]  /*1020*/  LEA R208, P2, R8, R197.reuse, 0x1 ;  /* 0x000000c508d07211 */ /* 0x080fe400078408ff */
[-C--:B------:R-:W-:Y:S02]  /*1030*/  LEA R200, P3, R2, R197.reuse, 0x1 ;  /* 0x000000c502c87211 */ /* 0x080fe400078608ff */
[----:B------:R-:W-:-:S02]  /*1040*/  LEA R196, P5, R0, R197, 0x1 ;  /* 0x000000c500c47211 */ /* 0x000fc400078a08ff */
[-C--:B------:R-:W-:Y:S02]  /*1050*/  LEA.HI.X.SX32 R209, R8, R15.reuse, 0x1, P2 ;  /* 0x0000000f08d17211 */ /* 0x080fe400010f0eff */
[----:B------:R-:W-:Y:S02]  /*1060*/  LEA.HI.X.SX32 R201, R2, R15, 0x1, P3 ;  /* 0x0000000f02c97211 */ /* 0x000fe400018f0eff */
[----:B-1----:R-:W-:Y:S02]  /*1070*/  LEA R25, R95, R95, 0x3 ;  /* 0x0000005f5f197211 */ /* 0x002fe400078e18ff */
[----:B------:R-:W-:Y:S02]  /*1080*/  IADD3 R32, P1, R27, R18, RZ ;  /* 0x000000121b207210 */ /* 0x000fe40007f3e0ff */
[-C--:B------:R-:W-:Y:S02]  /*1090*/  LEA R202, P2, R12, R197.reuse, 0x1 ;  /* 0x000000c50cca7211 */ /* 0x080fe400078408ff */
[----:B------:R-:W-:-:S02]  /*10a0*/  LEA R198, P4, R4, R197, 0x1 ;  /* 0x000000c504c67211 */ /* 0x000fc400078808ff */
[-C--:B------:R-:W-:Y:S02]  /*10b0*/  IADD3 R24, P3, R39, R18.reuse, RZ ;  /* 0x0000001227187210 */ /* 0x080fe40007f7e0ff */
[----:B------:R-:W-:Y:S02]  /*10c0*/  LEA.HI.X.SX32 R197, R0, R15, 0x1, P5 ;  /* 0x0000000f00c57211 */ /* 0x000fe400028f0eff */
[----:B--2---:R-:W-:Y:S02]  /*10d0*/  LEA R23, R95, R95, 0x4 ;  /* 0x0000005f5f177211 */ /* 0x004fe400078e20ff */
[----:B------:R-:W-:Y:S02]  /*10e0*/  IADD3 R22, P5, R33, R18, RZ ;  /* 0x0000001221167210 */ /* 0x000fe40007fbe0ff */
[-C--:B------:R-:W-:Y:S02]  /*10f0*/  LEA.HI.X.SX32 R33, R25, R19.reuse, 0x1, P1 ;  /* 0x0000001319217211 */ /* 0x080fe400008f0eff */
[----:B------:R-:W-:-:S02]  /*1100*/  LEA.HI.X.SX32 R25, R27, R19, 0x1, P3 ;  /* 0x000000131b197211 */ /* 0x000fc400018f0eff */
[----:B------:R-:W-:Y:S02]  /*1110*/  LEA.HI.X.SX32 R203, R12, R15, 0x1, P2 ;  /* 0x0000000f0ccb7211 */ /* 0x000fe400010f0eff */
[-C--:B------:R-:W-:Y:S02]  /*1120*/  IADD3 R40, P3, R37, R18.reuse, RZ ;  /* 0x0000001225287210 */ /* 0x080fe40007f7e0ff */
[-C--:B------:R-:W-:Y:S02]  /*1130*/  IADD3 R28, P2, R47, R18.reuse, RZ ;  /* 0x000000122f1c7210 */ /* 0x080fe40007f5e0ff */
[----:B------:R-:W-:Y:S02]  /*1140*/  LEA.HI.X.SX32 R23, R23, R19, 0x1, P5 ;  /* 0x0000001317177211 */ /* 0x000fe400028f0eff */
[-C--:B------:R-:W-:Y:S02]  /*1150*/  IADD3 R36, P5, R99, R18.reuse, RZ ;  /* 0x0000001263247210 */ /* 0x080fe40007fbe0ff */
[----:B------:R-:W-:-:S02]  /*1160*/  IADD3 R26, P0, R41, R18, RZ ;  /* 0x00000012291a7210 */ /* 0x000fc40007f1e0ff */
[CC--:B------:R-:W-:Y:S02]  /*1170*/  IADD3 R38, P1, R29.reuse, R18.reuse, RZ ;  /* 0x000000121d267210 */ /* 0x0c0fe40007f3e0ff */
[-C--:B------:R-:W-:Y:S02]  /*1180*/  LEA.HI.X.SX32 R41, R29, R19.reuse, 0x1, P3 ;  /* 0x000000131d297211 */ /* 0x080fe400018f0eff */
[----:B------:R-:W-:Y:S02]  /*1190*/  LEA.HI.X.SX32 R29, R37, R19, 0x1, P2 ;  /* 0x00000013251d7211 */ /* 0x000fe400010f0eff */
[----:B------:R-:W-:Y:S02]  /*11a0*/  LEA.HI.X.SX32 R211, R7, R15, 0x1, P6 ;  /* 0x0000000f07d37211 */ /* 0x000fe400030f0eff */
[----:B------:R-:W-:Y:S02]  /*11b0*/  LEA R13, R95, R95, 0x2 ;  /* 0x0000005f5f0d7211 */ /* 0x000fe400078e10ff */
[----:B------:R-:W-:-:S02]  /*11c0*/  IADD3 R46, P3, R51, R18, RZ ;  /* 0x00000012332e7210 */ /* 0x000fc40007f7e0ff */
[----:B------:R-:W-:Y:S02]  /*11d0*/  LEA.HI.X.SX32 R37, R53, R19, 0x1, P5 ;  /* 0x0000001335257211 */ /* 0x000fe400028f0eff */
[----:B------:R-:W-:Y:S01]  /*11e0*/  LEA.HI.X.SX32 R199, R4, R15, 0x1, P4 ;  /* 0x0000000f04c77211 */ /* 0x000fe200020f0eff */
[----:B------:R-:W-:Y:S01]  /*11f0*/  IMAD R15, R95, 0x6, RZ ;  /* 0x000000065f0f7824 */ /* 0x000fe200078e02ff */
[-C--:B------:R-:W-:Y:S02]  /*1200*/  IADD3 R34, P6, R97, R18.reuse, RZ ;  /* 0x0000001261227210 */ /* 0x080fe40007fde0ff */
[-C--:B------:R-:W-:Y:S02]  /*1210*/  IADD3 R54, P5, R59, R18.reuse, RZ ;  /* 0x000000123b367210 */ /* 0x080fe40007fbe0ff */
[----:B------:R-:W-:Y:S02]  /*1220*/  IADD3 R30, P4, R55, R18, RZ ;  /* 0x00000012371e7210 */ /* 0x000fe40007f9e0ff */
[----:B------:R-:W-:-:S02]  /*1230*/  LEA.HI.X.SX32 R39, R13, R19, 0x1, P1 ;  /* 0x000000130d277211 */ /* 0x000fc400008f0eff */
[-C--:B------:R-:W-:Y:S02]  /*1240*/  LEA.HI.X.SX32 R47, R35, R19.reuse, 0x1, P3 ;  /* 0x00000013232f7211 */ /* 0x080fe400018f0eff */
[-C--:B------:R-:W-:Y:S02]  /*1250*/  LEA.HI.X.SX32 R27, R31, R19.reuse, 0x1, P0 ;  /* 0x000000131f1b7211 */ /* 0x080fe400000f0eff */
[----:B------:R-:W-:Y:S02]  /*1260*/  IADD3 R44, P1, R103, R18, RZ ;  /* 0x00000012672c7210 */ /* 0x000fe40007f3e0ff */
[-C--:B------:R-:W-:Y:S02]  /*1270*/  LEA.HI.X.SX32 R35, R51, R19.reuse, 0x1, P6 ;  /* 0x0000001333237211 */ /* 0x080fe400030f0eff */
[-C--:B------:R-:W-:Y:S02]  /*1280*/  LEA.HI.X.SX32 R55, R43, R19.reuse, 0x1, P5 ;  /* 0x000000132b377211 */ /* 0x080fe400028f0eff */
[----:B------:R-:W-:-:S02]  /*1290*/  LEA.HI.X.SX32 R31, R45, R19, 0x1, P4 ;  /* 0x000000132d1f7211 */ /* 0x000fc400020f0eff */
[-C--:B------:R-:W-:Y:S02]  /*12a0*/  IADD3 R52, P6, R43, R18.reuse, RZ ;  /* 0x000000122b347210 */ /* 0x080fe40007fde0ff */
[-C--:B------:R-:W-:Y:S02]  /*12b0*/  IADD3 R60, P5, R67, R18.reuse, RZ ;  /* 0x00000012433c7210 */ /* 0x080fe40007fbe0ff */
[-C--:B------:R-:W-:Y:S02]  /*12c0*/  IADD3 R48, P2, R105, R18.reuse, RZ ;  /* 0x0000001269307210 */ /* 0x080fe40007f5e0ff */
[-C--:B------:R-:W-:Y:S02]  /*12d0*/  IADD3 R50, P4, R107, R18.reuse, RZ ;  /* 0x000000126b327210 */ /* 0x080fe40007f9e0ff */
[----:B------:R-:W-:Y:S02]  /*12e0*/  LEA R9, R95, R95, 0x1 ;  /* 0x0000005f5f097211 */ /* 0x000fe400078e08ff */
[----:B------:R-:W-:-:S02]  /*12f0*/  IADD3 R186, P3, R15, R18, RZ ;  /* 0x000000120fba7210 */ /* 0x000fc40007f7e0ff */
[-C--:B------:R-:W-:Y:S02]  /*1300*/  LEA.HI.X.SX32 R45, R61, R19.reuse, 0x1, P1 ;  /* 0x000000133d2d7211 */ /* 0x080fe400008f0eff */
[-C--:B------:R-:W-:Y:S02]  /*1310*/  IADD3 R42, P0, R101, R18.reuse, RZ ;  /* 0x00000012652a7210 */ /* 0x080fe40007f1e0ff */
[-C--:B------:R-:W-:Y:S02]  /*1320*/  LEA.HI.X.SX32 R53, R15, R19.reuse, 0x1, P6 ;  /* 0x000000130f357211 */ /* 0x080fe400030f0eff */
[-C--:B------:R-:W-:Y:S02]  /*1330*/  LEA.HI.X.SX32 R61, R49, R19.reuse, 0x1, P5 ;  /* 0x00000013313d7211 */ /* 0x080fe400028f0eff */
[----:B------:R-:W-:Y:S02]  /*1340*/  IADD3 R58, P6, R111, R18, RZ ;  /* 0x000000126f3a7210 */ /* 0x000fe40007fde0ff */
[----:B------:R-:W-:-:S02]  /*1350*/  LEA.HI.X.SX32 R49, R67, R19, 0x1, P2 ;  /* 0x0000001343317211 */ /* 0x000fc400010f0eff */
[----:B------:R-:W-:Y:S02]  /*1360*/  LEA.HI.X.SX32 R51, R85, R19, 0x1, P4 ;  /* 0x0000001355337211 */ /* 0x000fe400020f0eff */
[----:B------:R-:W-:Y:S02]  /*1370*/  LEA R63, R95, -R95, 0x4 ;  /* 0x8000005f5f3f7211 */ /* 0x000fe400078e20ff */
[----:B------:R-:W-:Y:S02]  /*1380*/  LEA.HI.X.SX32 R187, R9, R19, 0x1, P3 ;  /* 0x0000001309bb7211 */ /* 0x000fe400018f0eff */
[-C--:B------:R-:W-:Y:S02]  /*1390*/  IADD3 R148, P2, R87, R18.reuse, RZ ;  /* 0x0000001257947210 */ /* 0x080fe40007f5e0ff */
[----:B------:R-:W-:Y:S02]  /*13a0*/  IADD3 R150, P4, R91, R18, RZ ;  /* 0x000000125b967210 */ /* 0x000fe40007f9e0ff */
[----:B------:R-:W-:-:S02]  /*13b0*/  LEA R17, R95, -R95, 0x3 ;  /* 0x8000005f5f117211 */ /* 0x000fc400078e18ff */
[-C--:B------:R-:W-:Y:S02]  /*13c0*/  IADD3 R56, P3, R109, R18.reuse, RZ ;  /* 0x000000126d387210 */ /* 0x080fe40007f7e0ff */
[----:B------:R-:W-:Y:S02]  /*13d0*/  IADD3 R66, P5, R57, R18, RZ ;  /* 0x0000001239427210 */ /* 0x000fe40007fbe0ff */
[----:B------:R-:W-:Y:S02]  /*13e0*/  SHF.L.U32 R7, R95, 0x1, RZ ;  /* 0x000000015f077819 */ /* 0x000fe400000006ff */
[-C--:B------:R-:W-:Y:S02]  /*13f0*/  LEA.HI.X.SX32 R43, R59, R19.reuse, 0x1, P0 ;  /* 0x000000133b2b7211 */ /* 0x080fe400000f0eff */
[----:B------:R-:W-:Y:S02]  /*1400*/  LEA.HI.X.SX32 R59, R89, R19, 0x1, P6 ;  /* 0x00000013593b7211 */ /* 0x000fe400030f0eff */
[----:B------:R-:W-:-:S02]  /*1410*/  SHF.L.U32 R21, R95, 0x3, RZ ;  /* 0x000000035f157819 */ /* 0x000fc400000006ff */
[-C--:B------:R-:W-:Y:S02]  /*1420*/  LEA.HI.X.SX32 R149, R57, R19.reuse, 0x1, P2 ;  /* 0x0000001339957211 */ /* 0x080fe400010f0eff */
[----:B------:R-:W-:Y:S02]  /*1430*/  LEA R152, P6, R95, R18, 0x4 ;  /* 0x000000125f987211 */ /* 0x000fe400078c20ff */
[-C--:B------:R-:W-:Y:S02]  /*1440*/  LEA.HI.X.SX32 R151, R63, R19.reuse, 0x1, P4 ;  /* 0x000000133f977211 */ /* 0x080fe400020f0eff */
[----:B------:R-:W-:Y:S02]  /*1450*/  SHF.L.U32 R65, R95, 0x4, RZ ;  /* 0x000000045f417819 */ /* 0x000fe400000006ff */
[-C--:B------:R-:W-:Y:S02]  /*1460*/  LEA.HI.X.SX32 R67, R17, R19.reuse, 0x1, P5 ;  /* 0x0000001311437211 */ /* 0x080fe400028f0eff */
[----:B------:R-:W-:-:S02]  /*1470*/  LEA.HI.X.SX32 R57, R87, R19, 0x1, P3 ;  /* 0x0000001357397211 */ /* 0x000fc400018f0eff */
[CC--:B------:R-:W-:Y:S02]  /*1480*/  LEA R20, P4, R95.reuse, R18.reuse, 0x5 ;  /* 0x000000125f147211 */ /* 0x0c0fe400078828ff */
[C---:B------:R-:W-:Y:S02]  /*1490*/  SHF.L.U32 R11, R95.reuse, 0x2, RZ ;  /* 0x000000025f0b7819 */ /* 0x040fe400000006ff */
[----:B------:R-:W-:Y:S02]  /*14a0*/  LEA R93, R95, -R95, 0x5 ;  /* 0x8000005f5f5d7211 */ /* 0x000fe400078e28ff */
[-C--:B------:R-:W-:Y:S02]  /*14b0*/  IADD3 R62, P0, R113, R18.reuse, RZ ;  /* 0x00000012713e7210 */ /* 0x080fe40007f1e0ff */
[-C--:B------:R-:W-:Y:S02]  /*14c0*/  IADD3 R64, P1, R115, R18.reuse, RZ ;  /* 0x0000001273407210 */ /* 0x080fe40007f3e0ff */
[----:B------:R-:W-:-:S02]  /*14d0*/  IADD3 R192, P5, R7, R18, RZ ;  /* 0x0000001207c07210 */ /* 0x000fc40007fbe0ff */
[CC--:B------:R-:W-:Y:S02]  /*14e0*/  LEA R188, P2, R95.reuse, R18.reuse, 0x2 ;  /* 0x000000125fbc7211 */ /* 0x0c0fe400078410ff */
[----:B------:R-:W-:Y:S02]  /*14f0*/  LEA R184, P3, R95, R18, 0x3 ;  /* 0x000000125fb87211 */ /* 0x000fe400078618ff */
[-C--:B------:R-:W-:Y:S02]  /*1500*/  LEA.HI.X.SX32 R153, R21, R19.reuse, 0x1, P6 ;  /* 0x0000001315997211 */ /* 0x080fe400030f0eff */
[----:B------:R-:W-:Y:S02]  /*1510*/  LEA.HI.X.SX32 R21, R65, R19, 0x1, P4 ;  /* 0x0000001341157211 */ /* 0x000fe400020f0eff */
[----:B------:R-:W-:Y:S02]  /*1520*/  MOV R2, 0x3f800000 ;  /* 0x3f80000000027802 */ /* 0x000fe40000000f00 */
[----:B------:R-:W-:-:S02]  /*1530*/  MOV R5, RZ ;  /* 0x000000ff00057202 */ /* 0x000fc40000000f00 */
[----:B------:R-:W-:Y:S02]  /*1540*/  MOV R0, RZ ;  /* 0x000000ff00007202 */ /* 0x000fe40000000f00 */
[----:B------:R-:W-:Y:S02]  /*1550*/  MOV R6, 0x3f800000 ;  /* 0x3f80000000067802 */ /* 0x000fe40000000f00 */
[-C--:B------:R-:W-:Y:S02]  /*1560*/  LEA.HI.X.SX32 R63, R91, R19.reuse, 0x1, P0 ;  /* 0x000000135b3f7211 */ /* 0x080fe400000f0eff */
[-C--:B------:R-:W-:Y:S02]  /*1570*/  LEA.HI.X.SX32 R193, R95, R19.reuse, 0x1, P5 ;  /* 0x000000135fc17211 */ /* 0x080fe400028f0eff */
[-C--:B------:R-:W-:Y:S02]  /*1580*/  LEA.HI.X.SX32 R189, R7, R19.reuse, 0x1, P2 ;  /* 0x0000001307bd7211 */ /* 0x080fe400010f0eff */
[----:B------:R-:W-:-:S02]  /*1590*/  LEA.HI.X.SX32 R185, R11, R19, 0x1, P3 ;  /* 0x000000130bb97211 */ /* 0x000fc400018f0eff */
[----:B------:R-:W-:-:S07]  /*15a0*/  LEA.HI.X.SX32 R65, R93, R19, 0x1, P1 ;  /* 0x000000135d417211 */ /* 0x000fce00008f0eff */
.L_x_1:
[----:B------:R-:W2:Y:S04]  /*15b0*/  LDL.64 R8, [R1+0x58] ;  /* 0x0000580001087983 */ /* 0x000ea80000100a00 */
[----:B------:R-:W3:Y:S04]  /*15c0*/  LDL.64 R14, [R1+0x60] ;  /* 0x00006000010e7983 */ /* 0x000ee80000100a00 */
[----:B------:R-:W4:Y:S04]  /*15d0*/  LDL.64 R86, [R1+0x48] ;  /* 0x0000480001567983 */ /* 0x000f280000100a00 */
[----:B------:R-:W5:Y:S04]  /*15e0*/  LDL.64 R88, [R1+0x40] ;  /* 0x0000400001587983 */ /* 0x000f680000100a00 */
        /* <DEDUP_REMOVED lines=8> */
[----:B------:R-:W5:Y:S01]  /*1670*/  LDL.64 R100, [R1] ;  /* 0x0000000001647983 */ /* 0x000f620000100a00 */
[----:B--2---:R-:W-:-:S04]  /*1680*/  IMAD.WIDE R16, R5, 0x2, R8 ;  /* 0x0000000205107825 */ /* 0x004fc800078e0208 */
[C---:B---3--:R-:W-:Y:S01]  /*1690*/  IMAD.WIDE R14, R5.reuse, 0x2, R14 ;  /* 0x00000002050e7825 */ /* 0x048fe200078e020e */
[----:B------:R0:W2:Y:S03]  /*16a0*/  LDG.E.U16 R8, desc[UR10][R16.64] ;  /* 0x0000000a10087981 */ /* 0x0000a6000c1e1500 */
[C---:B----4-:R-:W-:Y:S01]  /*16b0*/  IMAD.WIDE R86, R5.reuse, 0x2, R86 ;  /* 0x0000000205567825 */ /* 0x050fe200078e0256 */
[----:B------:R1:W3:Y:S03]  /*16c0*/  LDG.E.U16 R7, desc[UR10][R14.64] ;  /* 0x0000000a0e077981 */ /* 0x0002e6000c1e1500 */
[----:B-----5:R-:W-:-:S04]  /*16d0*/  IMAD.WIDE R88, R5, 0x2, R88 ;  /* 0x0000000205587825 */ /* 0x020fc800078e0258 */
[C---:B------:R-:W-:Y:S02]  /*16e0*/  IMAD.WIDE R92, R5.reuse, 0x2, R10 ;  /* 0x00000002055c7825 */ /* 0x040fe400078e020a */
[----:B------:R4:W5:Y:S02]  /*16f0*/  LDG.E.U16 R10, desc[UR10][R86.64] ;  /* 0x0000000a560a7981 */ /* 0x000964000c1e1500 */
[C---:B0-----:R-:W-:Y:S02]  /*1700*/  IMAD.WIDE R16, R5.reuse, 0x2, R102 ;  /* 0x0000000205107825 */ /* 0x041fe400078e0266 */
[----:B------:R0:W2:Y:S02]  /*1710*/  LDG.E.U16 R11, desc[UR10][R88.64] ;  /* 0x0000000a580b7981 */ /* 0x0000a4000c1e1500 */
[C---:B------:R-:W-:Y:S02]  /*1720*/  IMAD.WIDE R84, R5.reuse, 0x2, R84 ;  /* 0x0000000205547825 */ /* 0x040fe400078e0254 */
[----:B------:R-:W5:Y:S02]  /*1730*/  LDG.E.U16 R103, desc[UR10][R16.64] ;  /* 0x0000000a10677981 */ /* 0x000f64000c1e1500 */
[----:B------:R-:W-:-:S02]  /*1740*/  IMAD.WIDE R90, R5, 0x2, R12 ;  /* 0x00000002055a7825 */ /* 0x000fc400078e020c */
[----:B------:R0:W5:Y:S02]  /*1750*/  LDG.E.U16 R13, desc[UR10][R92.64] ;  /* 0x0000000a5c0d7981 */ /* 0x000164000c1e1500 */
[C---:B-1----:R-:W-:Y:S02]  /*1760*/  IMAD.WIDE R14, R5.reuse, 0x2, R104 ;  /* 0x00000002050e7825 */ /* 0x042fe400078e0268 */
[----:B------:R1:W5:Y:S02]  /*1770*/  LDG.E.U16 R9, desc[UR10][R84.64] ;  /* 0x0000000a54097981 */ /* 0x000364000c1e1500 */
[C---:B------:R-:W-:Y:S02]  /*1780*/  IMAD.WIDE R94, R5.reuse, 0x2, R94 ;  /* 0x00000002055e7825 */ /* 0x040fe400078e025e */
[----:B------:R1:W5:Y:S02]  /*1790*/  LDG.E.U16 R12, desc[UR10][R90.64] ;  /* 0x0000000a5a0c7981 */ /* 0x000364000c1e1500 */
[----:B------:R-:W-:-:S02]  /*17a0*/  IMAD.WIDE R96, R5, 0x2, R96 ;  /* 0x0000000205607825 */ /* 0x000fc400078e0260 */
[----:B------:R1:W5:Y:S02]  /*17b0*/  LDG.E.U16 R102, desc[UR10][R14.64] ;  /* 0x0000000a0e667981 */ /* 0x000364000c1e1500 */
[C---:B------:R-:W-:Y:S02]  /*17c0*/  IMAD.WIDE R98, R5.reuse, 0x2, R98 ;  /* 0x0000000205627825 */ /* 0x040fe400078e0262 */
[----:B------:R1:W5:Y:S02]  /*17d0*/  LDG.E.U16 R104, desc[UR10][R94.64] ;  /* 0x0000000a5e687981 */ /* 0x000364000c1e1500 */
[C---:B----4-:R-:W-:Y:S02]  /*17e0*/  IMAD.WIDE R86, R5.reuse, 0x2, R250 ;  /* 0x0000000205567825 */ /* 0x050fe400078e02fa */
[----:B------:R4:W5:Y:S02]  /*17f0*/  LDG.E.U16 R105, desc[UR10][R96.64] ;  /* 0x0000000a60697981 */ /* 0x000964000c1e1500 */
[----:B0-----:R-:W-:-:S02]  /*1800*/  IMAD.WIDE R88, R5, 0x2, R248 ;  /* 0x0000000205587825 */ /* 0x001fc400078e02f8 */
[----:B------:R0:W5:Y:S02]  /*1810*/  LDG.E.U16 R106, desc[UR10][R98.64] ;  /* 0x0000000a626a7981 */ /* 0x000164000c1e1500 */
[C---:B------:R-:W-:Y:S02]  /*1820*/  IMAD.WIDE R92, R5.reuse, 0x2, R244 ;  /* 0x00000002055c7825 */ /* 0x040fe400078e02f4 */
[----:B------:R0:W5:Y:S02]  /*1830*/  LDG.E.U16 R108, desc[UR10][R86.64] ;  /* 0x0000000a566c7981 */ /* 0x000164000c1e1500 */
[C---:B------:R-:W-:Y:S02]  /*1840*/  IMAD.WIDE R16, R5.reuse, 0x2, R220 ;  /* 0x0000000205107825 */ /* 0x040fe400078e02dc */
[----:B------:R0:W5:Y:S02]  /*1850*/  LDG.E.U16 R109, desc[UR10][R88.64] ;  /* 0x0000000a586d7981 */ /* 0x000164000c1e1500 */
[----:B-1----:R-:W-:-:S02]  /*1860*/  IMAD.WIDE R84, R5, 0x2, R100 ;  /* 0x0000000205547825 */ /* 0x002fc400078e0264 */
[----:B------:R1:W5:Y:S02]  /*1870*/  LDG.E.U16 R111, desc[UR10][R92.64] ;  /* 0x0000000a5c6f7981 */ /* 0x000364000c1e1500 */
[C---:B------:R-:W-:Y:S02]  /*1880*/  IMAD.WIDE R90, R5.reuse, 0x2, R246 ;  /* 0x00000002055a7825 */ /* 0x040fe400078e02f6 */
[----:B------:R1:W5:Y:S02]  /*1890*/  LDG.E.U16 R113, desc[UR10][R16.64] ;  /* 0x0000000a10717981 */ /* 0x000364000c1e1500 */
[C---:B------:R-:W-:Y:S02]  /*18a0*/  IMAD.WIDE R14, R5.reuse, 0x2, R242 ;  /* 0x00000002050e7825 */ /* 0x040fe400078e02f2 */
[----:B------:R1:W5:Y:S02]  /*18b0*/  LDG.E.U16 R107, desc[UR10][R84.64] ;  /* 0x0000000a546b7981 */ /* 0x000364000c1e1500 */
[----:B------:R-:W-:-:S02]  /*18c0*/  IMAD.WIDE R94, R5, 0x2, R218 ;  /* 0x00000002055e7825 */ /* 0x000fc400078e02da */
[----:B------:R-:W5:Y:S02]  /*18d0*/  LDG.E.U16 R110, desc[UR10][R90.64] ;  /* 0x0000000a5a6e7981 */ /* 0x000f64000c1e1500 */
[C---:B----4-:R-:W-:Y:S02]  /*18e0*/  IMAD.WIDE R96, R5.reuse, 0x2, R216 ;  /* 0x0000000205607825 */ /* 0x050fe400078e02d8 */
[----:B------:R4:W5:Y:S02]  /*18f0*/  LDG.E.U16 R112, desc[UR10][R14.64] ;  /* 0x0000000a0e707981 */ /* 0x000964000c1e1500 */
[C---:B0-----:R-:W-:Y:S02]  /*1900*/  IMAD.WIDE R98, R5.reuse, 0x2, R212 ;  /* 0x0000000205627825 */ /* 0x041fe400078e02d4 */
[----:B------:R0:W5:Y:S02]  /*1910*/  LDG.E.U16 R114, desc[UR10][R94.64] ;  /* 0x0000000a5e727981 */ /* 0x000164000c1e1500 */
[----:B------:R-:W-:-:S02]  /*1920*/  IMAD.WIDE R86, R5, 0x2, R208 ;  /* 0x0000000205567825 */ /* 0x000fc400078e02d0 */
[----:B------:R0:W5:Y:S02]  /*1930*/  LDG.E.U16 R115, desc[UR10][R96.64] ;  /* 0x0000000a60737981 */ /* 0x000164000c1e1500 */
[C---:B------:R-:W-:Y:S02]  /*1940*/  IMAD.WIDE R88, R5.reuse, 0x2, R204 ;  /* 0x0000000205587825 */ /* 0x040fe400078e02cc */
[----:B------:R-:W5:Y:S02]  /*1950*/  LDG.E.U16 R98, desc[UR10][R98.64] ;  /* 0x0000000a62627981 */ /* 0x000f64000c1e1500 */
[C---:B-1----:R-:W-:Y:S02]  /*1960*/  IMAD.WIDE R92, R5.reuse, 0x2, R200 ;  /* 0x00000002055c7825 */ /* 0x042fe400078e02c8 */
[----:B------:R-:W5:Y:S02]  /*1970*/  LDG.E.U16 R86, desc[UR10][R86.64] ;  /* 0x0000000a56567981 */ /* 0x000f64000c1e1500 */
[----:B------:R-:W-:-:S02]  /*1980*/  IMAD.WIDE R100, R5, 0x2, R196 ;  /* 0x0000000205647825 */ /* 0x000fc400078e02c4 */
[----:B------:R-:W5:Y:S02]  /*1990*/  LDG.E.U16 R88, desc[UR10][R88.64] ;  /* 0x0000000a58587981 */ /* 0x000f64000c1e1500 */
[C---:B------:R-:W-:Y:S02]  /*19a0*/  IMAD.WIDE R16, R5.reuse, 0x2, R206 ;  /* 0x0000000205107825 */ /* 0x040fe400078e02ce */
[----:B------:R-:W5:Y:S02]  /*19b0*/  LDG.E.U16 R92, desc[UR10][R92.64] ;  /* 0x0000000a5c5c7981 */ /* 0x000f64000c1e1500 */
[C---:B------:R-:W-:Y:S02]  /*19c0*/  IMAD.WIDE R84, R5.reuse, 0x2, R214 ;  /* 0x0000000205547825 */ /* 0x040fe400078e02d6 */
[----:B------:R-:W5:Y:S02]  /*19d0*/  LDG.E.U16 R100, desc[UR10][R100.64] ;  /* 0x0000000a64647981 */ /* 0x000f64000c1e1500 */
[----:B----4-:R-:W-:-:S02]  /*19e0*/  IMAD.WIDE R14, R5, 0x2, R210 ;  /* 0x00000002050e7825 */ /* 0x010fc400078e02d2 */
[----:B------:R-:W4:Y:S02]  /*19f0*/  LDG.E.U16 R116, desc[UR10][R84.64] ;  /* 0x0000000a54747981 */ /* 0x000f24000c1e1500 */
[C---:B------:R-:W-:Y:S02]  /*1a00*/  IMAD.WIDE R90, R5.reuse, 0x2, R202 ;  /* 0x00000002055a7825 */ /* 0x040fe400078e02ca */
[----:B------:R1:W4:Y:S02]  /*1a10*/  LDG.E.U16 R99, desc[UR10][R14.64] ;  /* 0x0000000a0e637981 */ /* 0x000324000c1e1500 */
[C---:B0-----:R-:W-:Y:S02]  /*1a20*/  IMAD.WIDE R94, R5.reuse, 0x2, R198 ;  /* 0x00000002055e7825 */ /* 0x041fe400078e02c6 */
[----:B------:R0:W4:Y:S02]  /*1a30*/  LDG.E.U16 R16, desc[UR10][R16.64] ;  /* 0x0000000a10107981 */ /* 0x000124000c1e1500 */
[----:B------:R-:W-:-:S02]  /*1a40*/  IMAD.WIDE R96, R5, 0x2, R194 ;  /* 0x0000000205607825 */ /* 0x000fc400078e02c2 */
[----:B------:R-:W4:Y:S04]  /*1a50*/  LDG.E.U16 R117, desc[UR10][R90.64] ;  /* 0x0000000a5a757981 */ /* 0x000f28000c1e1500 */
[----:B------:R-:W4:Y:S04]  /*1a60*/  LDG.E.U16 R118, desc[UR10][R94.64] ;  /* 0x0000000a5e767981 */ /* 0x000f28000c1e1500 */
[----:B------:R-:W4:Y:S01]  /*1a70*/  LDG.E.U16 R101, desc[UR10][R96.64] ;  /* 0x0000000a60657981 */ /* 0x000f22000c1e1500 */
[----:B------:R-:W1:Y:S01]  /*1a80*/  S2R R252, SR_TID.X ;  /* 0x0000000000fc7919 */ /* 0x000e620000002100 */
[----:B------:R-:W0:Y:S01]  /*1a90*/  S2UR UR7, SR_CgaCtaId ;  /* 0x00000000000779c3 */ /* 0x000e220000008800 */
[----:B------:R-:W-:Y:S01]  /*1aa0*/  UMOV UR5, 0x400 ;  /* 0x0000040000057882 */ /* 0x000fe20000000000 */
[----:B-1----:R-:W-:-:S02]  /*1ab0*/  SHF.L.U32 R4, R252, 0x3, RZ ;  /* 0x00000003fc047819 */ /* 0x002fc400000006ff */
[----:B------:R-:W-:Y:S02]  /*1ac0*/  SHF.R.S32.HI R14, RZ, 0x6, R252 ;  /* 0x00000006ff0e7819 */ /* 0x000fe400000114fc */
[----:B------:R-:W-:Y:S02]  /*1ad0*/  LOP3.LUT R85, R4, 0x30, RZ, 0xc0, !PT ;  /* 0x0000003004557812 */ /* 0x000fe400078ec0ff */
[C---:B------:R-:W-:Y:S02]  /*1ae0*/  SHF.L.U32 R4, R252.reuse, 0x1, RZ ;  /* 0x00000001fc047819 */ /* 0x040fe400000006ff */
[----:B------:R-:W-:Y:S02]  /*1af0*/  LOP3.LUT R84, R252, 0x7, RZ, 0xc0, !PT ;  /* 0x00000007fc547812 */ /* 0x000fe400078ec0ff */
[----:B------:R-:W-:Y:S02]  /*1b00*/  LOP3.LUT R15, R4, 0x10, RZ, 0xc0, !PT ;  /* 0x00000010040f7812 */ /* 0x000fe400078ec0ff */
[----:B------:R-:W-:-:S02]  /*1b10*/  SGXT R14, R14, 0x1 ;  /* 0x000000010e0e781a */ /* 0x000fc40000000200 */
[----:B------:R-:W-:Y:S01]  /*1b20*/  LEA R85, R84, R85, 0x6 ;  /* 0x0000005554557211 */ /* 0x000fe200078e30ff */
[----:B0-----:R-:W-:Y:S01]  /*1b30*/  ULEA UR5, UR7, UR5, 0x18 ;  /* 0x0000000507057291 */ /* 0x001fe2000f8ec03f */
[----:B------:R-:W-:Y:S02]  /*1b40*/  LOP3.LUT R84, R15, 0x20, R252, 0xf8, !PT ;  /* 0x000000200f547812 */ /* 0x000fe400078ef8fc */
[----:B------:R-:W-:-:S04]  /*1b50*/  LOP3.LUT R15, R14, 0x90, RZ, 0xc0, !PT ;  /* 0x000000900e0f7812 */ /* 0x000fc800078ec0ff */
[--C-:B------:R-:W-:Y:S01]  /*1b60*/  LOP3.LUT R14, R15, 0x7e, R4.reuse, 0x78, !PT ;  /* 0x0000007e0f0e7812 */ /* 0x100fe200078e7804 */
[----:B------:R-:W-:Y:S01]  /*1b70*/  BAR.SYNC.DEFER_BLOCKING 0x0 ;  /* 0x0000000000007b1d */ /* 0x000fe20000010000 */
[----:B------:R-:W-:Y:S02]  /*1b80*/  SHF.L.U32 R17, R252, 0x5, RZ ;  /* 0x00000005fc117819 */ /* 0x000fe400000006ff */
[----:B------:R-:W-:Y:S02]  /*1b90*/  LOP3.LUT R84, R85, R84, RZ, 0x3c, !PT ;  /* 0x0000005455547212 */ /* 0x000fe400078e3cff */
[----:B------:R-:W-:Y:S02]  /*1ba0*/  LOP3.LUT R17, R17, 0x200, RZ, 0xc0, !PT ;  /* 0x0000020011117812 */ /* 0x000fe400078ec0ff */
[----:B------:R-:W-:Y:S02]  /*1bb0*/  LOP3.LUT R4, R85, 0x30, R4, 0x78, !PT ;  /* 0x0000003055047812 */ /* 0x000fe400078e7804 */
[----:B------:R-:W-:Y:S01]  /*1bc0*/  IADD3 R17, R84, UR5, R17 ;  /* 0x0000000554117c10 */ /* 0x000fe2000fffe011 */
[----:B---3--:R0:W-:Y:S02]  /*1bd0*/  STS.U16 [R14+UR5], R7 ;  /* 0x000000070e007988 */ /* 0x0081e40008000405 */
[----:B0-----:R-:W-:-:S02]  /*1be0*/  LOP3.LUT R7, R14, 0x20, RZ, 0x3c, !PT ;  /* 0x000000200e077812 */ /* 0x001fc400078e3cff */
[----:B--2---:R-:W-:Y:S04]  /*1bf0*/  STS.U16 [R14+UR5+0x400], R11 ;  /* 0x0004000b0e007988 */ /* 0x004fe80008000405 */
[----:B-----5:R-:W-:Y:S04]  /*1c00*/  STS.U16 [R14+UR5+0x800], R103 ;  /* 0x000800670e007988 */ /* 0x020fe80008000405 */
[----:B------:R-:W-:Y:S04]  /*1c10*/  STS.U16 [R14+UR5+0x600], R13 ;  /* 0x0006000d0e007988 */ /* 0x000fe80008000405 */
        /* <DEDUP_REMOVED lines=22> */
[----:B----4-:R-:W-:Y:S04]  /*1d80*/  STS.U16 [R7+UR5+0x1500], R116 ;  /* 0x0015007407007988 */ /* 0x010fe80008000405 */
[----:B------:R-:W-:Y:S04]  /*1d90*/  STS.U16 [R7+UR5+0x1700], R99 ;  /* 0x0017006307007988 */ /* 0x000fe80008000405 */
[----:B------:R-:W-:Y:S04]  /*1da0*/  STS.U16 [R7+UR5+0x1900], R16 ;  /* 0x0019001007007988 */ /* 0x000fe80008000405 */
[----:B------:R-:W-:Y:S04]  /*1db0*/  STS.U16 [R7+UR5+0x1b00], R117 ;  /* 0x001b007507007988 */ /* 0x000fe80008000405 */
[----:B------:R-:W-:Y:S04]  /*1dc0*/  STS.U16 [R7+UR5+0x1d00], R118 ;  /* 0x001d007607007988 */ /* 0x000fe80008000405 */
[----:B------:R-:W-:Y:S01]  /*1dd0*/  STS.U16 [R7+UR5+0x1f00], R101 ;  /* 0x001f006507007988 */ /* 0x000fe20008000405 */
[----:B------:R-:W-:Y:S06]  /*1de0*/  BAR.SYNC.DEFER_BLOCKING 0x0 ;  /* 0x0000000000007b1d */ /* 0x000fec0000010000 */
[----:B------:R-:W-:Y:S04]  /*1df0*/  LDSM.16.MT88.4 R12, [R17+0x2000] ;  /* 0x00200000110c783b */ /* 0x000fe80000004200 */
[----:B------:R-:W0:Y:S04]  /*1e00*/  LDSM.16.M88.4 R92, [R4+UR5+0x400] ;  /* 0x00040005045c783b */ /* 0x000e280008000200 */
[----:B------:R-:W1:Y:S04]  /*1e10*/  LDSM.16.M88.4 R84, [R4+UR5] ;  /* 0x000000050454783b */ /* 0x000e680008000200 */
[----:B------:R-:W2:Y:S04]  /*1e20*/  LDSM.16.M88.4 R88, [R4+UR5+0x200] ;  /* 0x000200050458783b */ /* 0x000ea80008000200 */
[----:B------:R-:W3:Y:S04]  /*1e30*/  LDSM.16.M88.4 R96, [R4+UR5+0x600] ;  /* 0x000600050460783b */ /* 0x000ee80008000200 */
[----:B------:R-:W4:Y:S04]  /*1e40*/  LDSM.16.MT88.4 R144, [R17+0x2400] ;  /* 0x002400001190783b */ /* 0x000f280000004200 */
[----:B------:R-:W5:Y:S04]  /*1e50*/  LDSM.16.M88.4 R108, [R4+UR5+0xc00] ;  /* 0x000c0005046c783b */ /* 0x000f680008000200 */
[----:B------:R-:W5:Y:S04]  /*1e60*/  LDSM.16.M88.4 R136, [R4+UR5+0x800] ;  /* 0x000800050488783b */ /* 0x000f680008000200 */
[----:B------:R-:W5:Y:S04]  /*1e70*/  LDSM.16.M88.4 R104, [R4+UR5+0xa00] ;  /* 0x000a00050468783b */ /* 0x000f680008000200 */
[----:B------:R-:W5:Y:S04]  /*1e80*/  LDSM.16.M88.4 R124, [R4+UR5+0xe00] ;  /* 0x000e0005047c783b */ /* 0x000f680008000200 */
[----:B------:R-:W5:Y:S01]  /*1e90*/  LDSM.16.M88.4 R116, [R4+UR5+0x1000] ;  /* 0x001000050474783b */ /* 0x000f620008000200 */
[C---:B0-----:R-:W-:Y:S03]  /*1ea0*/  HMMA.16816.F32.BF16 R8, R12.reuse, R92, RZ ;  /* 0x0000005c0c08723c */ /* 0x041fe600000418ff */
[----:B------:R-:W0:Y:S04]  /*1eb0*/  LDSM.16.M88.4 R120, [R4+UR5+0x1200] ;  /* 0x001200050478783b */ /* 0x000e280008000200 */
[----:B------:R-:W0:Y:S01]  /*1ec0*/  LDSM.16.M88.4 R172, [R4+UR5+0x1400] ;  /* 0x0014000504ac783b */ /* 0x000e220008000200 */
[C---:B-1----:R-:W-:Y:S03]  /*1ed0*/  HMMA.16816.F32.BF16 R112, R12.reuse, R84, RZ ;  /* 0x000000540c70723c */ /* 0x042fe600000418ff */
[----:B------:R-:W-:Y:S03]  /*1ee0*/  LDSM.16.M88.4 R164, [R4+UR5+0x1800] ;  /* 0x0018000504a4783b */ /* 0x000fe60008000200 */
[C---:B--2---:R-:W-:Y:S01]  /*1ef0*/  HMMA.16816.F32.BF16 R100, R12.reuse, R88, RZ ;  /* 0x000000580c64723c */ /* 0x044fe200000418ff */
[----:B------:R-:W-:Y:S04]  /*1f00*/  LDSM.16.M88.4 R160, [R4+UR5+0x1a00] ;  /* 0x001a000504a0783b */ /* 0x000fe80008000200 */
[----:B------:R-:W-:Y:S01]  /*1f10*/  LDSM.16.M88.4 R140, [R4+UR5+0x1c00] ;  /* 0x001c0005048c783b */ /* 0x000fe20008000200 */
[----:B---3--:R-:W-:Y:S06]  /*1f20*/  HMMA.16816.F32.BF16 R128, R12, R96, RZ ;  /* 0x000000600c80723c */ /* 0x008fec00000418ff */
[----:B----4-:R-:W-:Y:S06]  /*1f30*/  HMMA.16816.F32.BF16 R92, R144, R94, R8 ;  /* 0x0000005e905c723c */ /* 0x010fec0000041808 */
[----:B-----5:R-:W-:Y:S06]  /*1f40*/  HMMA.16816.F32.BF16 R8, R12, R108, RZ ;  /* 0x0000006c0c08723c */ /* 0x020fec00000418ff */
[C---:B------:R-:W-:Y:S06]  /*1f50*/  HMMA.16816.F32.BF16 R84, R144.reuse, R86, R112 ;  /* 0x000000569054723c */ /* 0x040fec0000041870 */
[----:B------:R-:W-:Y:S06]  /*1f60*/  HMMA.16816.F32.BF16 R88, R144, R90, R100 ;  /* 0x0000005a9058723c */ /* 0x000fec0000041864 */
[C---:B------:R-:W-:Y:S06]  /*1f70*/  HMMA.16816.F32.BF16 R100, R12.reuse, R136, RZ ;  /* 0x000000880c64723c */ /* 0x040fec00000418ff */
[----:B------:R-:W-:Y:S06]  /*1f80*/  HMMA.16816.F32.BF16 R132, R12, R104, RZ ;  /* 0x000000680c84723c */ /* 0x000fec00000418ff */
[----:B------:R-:W-:Y:S01]  /*1f90*/  HMMA.16816.F32.BF16 R96, R144, R98, R128 ;  /* 0x000000629060723c */ /* 0x000fe20000041880 */
[----:B------:R-:W1:Y:S01]  /*1fa0*/  LDSM.16.M88.4 R128, [R4+UR5+0x1600] ;  /* 0x001600050480783b */ /* 0x000e620008000200 */
[----:B------:R-:W-:Y:S01]  /*1fb0*/  FMUL R7, R84, UR8 ;  /* 0x0000000854077c20 */ /* 0x000fe20008400000 */
[----:B------:R-:W-:-:S03]  /*1fc0*/  FMUL R16, R85, UR8 ;  /* 0x0000000855107c20 */ /* 0x000fc60008400000 */
[----:B------:R-:W-:Y:S01]  /*1fd0*/  HMMA.16816.F32.BF16 R108, R144, R110, R8 ;  /* 0x0000006e906c723c */ /* 0x000fe20000041808 */
[----:B------:R2:W3:Y:S01]  /*1fe0*/  LDSM.16.M88.4 R8, [R4+UR5+0x1e00] ;  /* 0x001e00050408783b */ /* 0x0004e20008000200 */
[----:B------:R-:W-:Y:S01]  /*1ff0*/  FMUL R17, R88, UR8 ;  /* 0x0000000858117c20 */ /* 0x000fe20008400000 */
[----:B------:R-:W-:-:S03]  /*2000*/  FMNMX R16, R7, R16, !PT ;  /* 0x0000001007107209 */ /* 0x000fc60007800000 */
[----:B------:R-:W-:Y:S01]  /*2010*/  HMMA.16816.F32.BF16 R100, R144, R138, R100 ;  /* 0x0000008a9064723c */ /* 0x000fe20000041864 */
[----:B------:R-:W-:-:S05]  /*2020*/  FMUL R7, R89, UR8 ;  /* 0x0000000859077c20 */ /* 0x000fca0008400000 */
[----:B------:R-:W-:Y:S07]  /*2030*/  HMMA.16816.F32.BF16 R112, R12, R124, RZ ;  /* 0x0000007c0c70723c */ /* 0x000fee00000418ff */
[----:B------:R-:W-:Y:S01]  /*2040*/  FMNMX R124, R17, R16, !PT ;  /* 0x00000010117c7209 */ /* 0x000fe20007800000 */
[----:B------:R-:W-:Y:S01]  /*2050*/  HMMA.16816.F32.BF16 R104, R144, R106, R132 ;  /* 0x0000006a9068723c */ /* 0x000fe20000041884 */
[----:B------:R-:W-:Y:S02]  /*2060*/  FMUL R16, R92, UR8 ;  /* 0x000000085c107c20 */ /* 0x000fe40008400000 */
[----:B------:R-:W-:Y:S01]  /*2070*/  FMNMX R7, R7, R124, !PT ;  /* 0x0000007c07077209 */ /* 0x000fe20007800000 */
[----:B--2---:R-:W-:-:S02]  /*2080*/  FMUL R4, R93, UR8 ;  /* 0x000000085d047c20 */ /* 0x004fc40008400000 */
[----:B------:R-:W-:Y:S01]  /*2090*/  HMMA.16816.F32.BF16 R180, R12, R116, RZ ;  /* 0x000000740cb4723c */ /* 0x000fe200000418ff */
[----:B------:R-:W-:Y:S01]  /*20a0*/  FMNMX R17, R16, R7, !PT ;  /* 0x0000000710117209 */ /* 0x000fe20007800000 */
[----:B------:R-:W-:-:S03]  /*20b0*/  FMUL R7, R96, UR8 ;  /* 0x0000000860077c20 */ /* 0x000fc60008400000 */
[----:B------:R-:W-:Y:S01]  /*20c0*/  FMNMX R16, R4, R17, !PT ;  /* 0x0000001104107209 */ /* 0x000fe20007800000 */
[----:B------:R-:W-:Y:S01]  /*20d0*/  FMUL R4, R97, UR8 ;  /* 0x0000000861047c20 */ /* 0x000fe20008400000 */
[----:B0-----:R-:W-:Y:S02]  /*20e0*/  HMMA.16816.F32.BF16 R176, R12, R120, RZ ;  /* 0x000000780cb0723c */ /* 0x001fe400000418ff */
[----:B------:R-:W-:Y:S01]  /*20f0*/  FMNMX R17, R7, R16, !PT ;  /* 0x0000001007117209 */ /* 0x000fe20007800000 */
[----:B------:R-:W-:-:S03]  /*2100*/  FMUL R7, R100, UR8 ;  /* 0x0000000864077c20 */ /* 0x000fc60008400000 */
[----:B------:R-:W-:Y:S01]  /*2110*/  FMNMX R16, R4, R17, !PT ;  /* 0x0000001104107209 */ /* 0x000fe20007800000 */
[----:B------:R-:W-:Y:S01]  /*2120*/  HMMA.16816.F32.BF16 R112, R144, R126, R112 ;  /* 0x0000007e9070723c */ /* 0x000fe20000041870 */
[----:B------:R-:W-:Y:S02]  /*2130*/  FMUL R4, R101, UR8 ;  /* 0x0000000865047c20 */ /* 0x000fe40008400000 */
[----:B------:R-:W-:Y:S01]  /*2140*/  FMNMX R17, R7, R16, !PT ;  /* 0x0000001007117209 */ /* 0x000fe20007800000 */
[----:B------:R-:W-:Y:S02]  /*2150*/  FMUL R7, R104, UR8 ;  /* 0x0000000868077c20 */ /* 0x000fe40008400000 */
[----:B------:R-:W-:Y:S01]  /*2160*/  HMMA.16816.F32.BF16 R124, R12, R172, RZ ;  /* 0x000000ac0c7c723c */ /* 0x000fe200000418ff */
[----:B------:R-:W-:Y:S01]  /*2170*/  FMNMX R16, R4, R17, !PT ;  /* 0x0000001104107209 */ /* 0x000fe20007800000 */
[----:B------:R-:W-:-:S04]  /*2180*/  FMUL R4, R105, UR8 ;  /* 0x0000000869047c20 */ /* 0x000fc80008400000 */
[C---:B-1----:R-:W-:Y:S06]  /*2190*/  HMMA.16816.F32.BF16 R168, R12.reuse, R128, RZ ;  /* 0x000000800ca8723c */ /* 0x042fec00000418ff */
[C---:B------:R-:W-:Y:S06]  /*21a0*/  HMMA.16816.F32.BF16 R132, R12.reuse, R164, RZ ;  /* 0x000000a40c84723c */ /* 0x040fec00000418ff */
[C---:B------:R-:W-:Y:S06]  /*21b0*/  HMMA.16816.F32.BF16 R136, R12.reuse, R160, RZ ;  /* 0x000000a00c88723c */ /* 0x040fec00000418ff */
[C---:B------:R-:W-:Y:S06]  /*21c0*/  HMMA.16816.F32.BF16 R156, R12.reuse, R140, RZ ;  /* 0x0000008c0c9c723c */ /* 0x040fec00000418ff */
[----:B---3--:R-:W-:Y:S06]  /*21d0*/  HMMA.16816.F32.BF16 R12, R12, R8, RZ ;  /* 0x000000080c0c723c */ /* 0x008fec00000418ff */
[----:B------:R-:W-:Y:S01]  /*21e0*/  HMMA.16816.F32.BF16 R116, R144, R118, R180 ;  /* 0x000000769074723c */ /* 0x000fe200000418b4 */
[----:B------:R-:W-:Y:S01]  /*21f0*/  FMNMX R9, R7, R16, !PT ;  /* 0x0000001007097209 */ /* 0x000fe20007800000 */
[----:B------:R-:W-:-:S03]  /*2200*/  FMUL R7, R108, UR8 ;  /* 0x000000086c077c20 */ /* 0x000fc60008400000 */
[----:B------:R-:W-:Y:S01]  /*2210*/  FMNMX R8, R4, R9, !PT ;  /* 0x0000000904087209 */ /* 0x000fe20007800000 */
[----:B------:R-:W-:Y:S01]  /*2220*/  FMUL R4, R109, UR8 ;  /* 0x000000086d047c20 */ /* 0x000fe20008400000 */
[----:B------:R-:W-:Y:S02]  /*2230*/  HMMA.16816.F32.BF16 R120, R144, R122, R176 ;  /* 0x0000007a9078723c */ /* 0x000fe400000418b0 */
[----:B------:R-:W-:-:S04]  /*2240*/  FMNMX R7, R7, R8, !PT ;  /* 0x0000000807077209 */ /* 0x000fc80007800000 */
[----:B------:R-:W-:Y:S01]  /*2250*/  FMNMX R129, R4, R7, !PT ;  /* 0x0000000704817209 */ /* 0x000fe20007800000 */
[----:B------:R-:W-:Y:S01]  /*2260*/  FMUL R4, R112, UR8 ;  /* 0x0000000870047c20 */ /* 0x000fe20008400000 */
[----:B------:R-:W-:Y:S01]  /*2270*/  FMUL R7, R113, UR8 ;  /* 0x0000000871077c20 */ /* 0x000fe20008400000 */
[----:B------:R-:W-:Y:S03]  /*2280*/  HMMA.16816.F32.BF16 R124, R144, R174, R124 ;  /* 0x000000ae907c723c */ /* 0x000fe6000004187c */
[----:B------:R-:W-:Y:S01]  /*2290*/  FMNMX R4, R4, R129, !PT ;  /* 0x0000008104047209 */ /* 0x000fe20007800000 */
[----:B------:R-:W-:-:S03]  /*22a0*/  IMAD.WIDE R128, R0, 0x2, R184 ;  /* 0x0000000200807825 */ /* 0x000fc600078e02b8 */
[----:B------:R-:W-:Y:S01]  /*22b0*/  FMNMX R141, R7, R4, !PT ;  /* 0x00000004078d7209 */ /* 0x000fe20007800000 */
[----:B------:R-:W-:Y:S01]  /*22c0*/  FMUL R4, R116, UR8 ;  /* 0x0000000874047c20 */ /* 0x000fe20008400000 */
[----:B------:R-:W-:-:S04]  /*22d0*/  IMAD.WIDE R16, R0, 0x2, R18 ;  /* 0x0000000200107825 */ /* 0x000fc800078e0212 */
[----:B------:R-:W-:Y:S01]  /*22e0*/  FMUL R7, R117, UR8 ;  /* 0x0000000875077c20 */ /* 0x000fe20008400000 */
[----:B------:R0:W2:Y:S01]  /*22f0*/  LDG.E.U16 R175, desc[UR10][R128.64] ;  /* 0x0000000a80af7981 */ /* 0x0000a2000c1e1500 */
[----:B------:R-:W-:-:S03]  /*2300*/  FMNMX R4, R4, R141, !PT ;  /* 0x0000008d04047209 */ /* 0x000fc60007800000 */
[----:B------:R1:W3:Y:S01]  /*2310*/  LDG.E.U16 R16, desc[UR10][R16.64] ;  /* 0x0000000a10107981 */ /* 0x0002e2000c1e1500 */
[----:B0-----:R-:W-:Y:S01]  /*2320*/  HMMA.16816.F32.BF16 R128, R144, R130, R168 ;  /* 0x000000829080723c */ /* 0x001fe200000418a8 */
[----:B-1----:R-:W-:Y:S01]  /*2330*/  FMNMX R17, R7, R4, !PT ;  /* 0x0000000407117209 */ /* 0x002fe20007800000 */
[----:B------:R-:W-:Y:S01]  /*2340*/  FMUL R4, R120, UR8 ;  /* 0x0000000878047c20 */ /* 0x000fe20008400000 */
[----:B------:R-:W-:-:S04]  /*2350*/  IMAD.WIDE R172, R0, 0x2, R192 ;  /* 0x0000000200ac7825 */ /* 0x000fc800078e02c0 */
[----:B------:R-:W-:Y:S01]  /*2360*/  FMUL R7, R121, UR8 ;  /* 0x0000000879077c20 */ /* 0x000fe20008400000 */
[C---:B------:R-:W-:Y:S01]  /*2370*/  HMMA.16816.F32.BF16 R132, R144.reuse, R166, R132 ;  /* 0x000000a69084723c */ /* 0x040fe20000041884 */
[----:B------:R-:W-:Y:S01]  /*2380*/  FMNMX R4, R4, R17, !PT ;  /* 0x0000001104047209 */ /* 0x000fe20007800000 */
[----:B------:R-:W-:Y:S01]  /*2390*/  IMAD.WIDE R8, R0, 0x2, R188 ;  /* 0x0000000200087825 */ /* 0x000fe200078e02bc */
[----:B------:R-:W4:Y:S02]  /*23a0*/  LDG.E.U16 R172, desc[UR10][R172.64] ;  /* 0x0000000aacac7981 */ /* 0x000f24000c1e1500 */
[----:B------:R-:W-:Y:S01]  /*23b0*/  FMNMX R154, R7, R4, !PT ;  /* 0x00000004079a7209 */ /* 0x000fe20007800000 */
[----:B------:R-:W-:Y:S01]  /*23c0*/  FMUL R7, R124, UR8 ;  /* 0x000000087c077c20 */ /* 0x000fe20008400000 */
[----:B------:R-:W-:Y:S01]  /*23d0*/  FMUL R4, R125, UR8 ;  /* 0x000000087d047c20 */ /* 0x000fe20008400000 */
[----:B------:R-:W-:Y:S01]  /*23e0*/  HMMA.16816.F32.BF16 R136, R144, R162, R136 ;  /* 0x000000a29088723c */ /* 0x000fe20000041888 */
[----:B------:R0:W5:Y:S02]  /*23f0*/  LDG.E.U16 R173, desc[UR10][R8.64] ;  /* 0x0000000a08ad7981 */ /* 0x000164000c1e1500 */
[----:B------:R-:W-:Y:S01]  /*2400*/  FMNMX R7, R7, R154, !PT ;  /* 0x0000009a07077209 */ /* 0x000fe20007800000 */
[----:B------:R-:W-:-:S04]  /*2410*/  IMAD.WIDE R178, R0, 0x2, R152 ;  /* 0x0000000200b27825 */ /* 0x000fc800078e0298 */
[----:B0-----:R-:W-:Y:S01]  /*2420*/  IMAD.WIDE R8, R0, 0x2, R38 ;  /* 0x0000000200087825 */ /* 0x001fe200078e0226 */
[----:B------:R-:W-:-:S03]  /*2430*/  FMNMX R154, R4, R7, !PT ;  /* 0x00000007049a7209 */ /* 0x000fc60007800000 */
[----:B------:R-:W-:Y:S01]  /*2440*/  FMUL R7, R128, UR8 ;  /* 0x0000000880077c20 */ /* 0x000fe20008400000 */
[----:B------:R-:W2:Y:S01]  /*2450*/  LDG.E.U16 R178, desc[UR10][R178.64] ;  /* 0x0000000ab2b27981 */ /* 0x000ea2000c1e1500 */
[----:B------:R-:W-:-:S03]  /*2460*/  IMAD.WIDE R140, R0, 0x2, R40 ;  /* 0x00000002008c7825 */ /* 0x000fc600078e0228 */
[----:B------:R0:W5:Y:S01]  /*2470*/  LDG.E.U16 R174, desc[UR10][R8.64] ;  /* 0x0000000a08ae7981 */ /* 0x000162000c1e1500 */
[----:B------:R-:W-:-:S04]  /*2480*/  IMAD.WIDE R176, R0, 0x2, R186 ;  /* 0x0000000200b07825 */ /* 0x000fc800078e02ba */
[----:B------:R-:W-:Y:S01]  /*2490*/  FMUL R4, R129, UR8 ;  /* 0x0000000881047c20 */ /* 0x000fe20008400000 */
[----:B------:R-:W-:Y:S01]  /*24a0*/  FMNMX R7, R7, R154, !PT ;  /* 0x0000009a07077209 */ /* 0x000fe20007800000 */
[----:B------:R1:W5:Y:S01]  /*24b0*/  LDG.E.U16 R179, desc[UR10][R140.64] ;  /* 0x0000000a8cb37981 */ /* 0x000362000c1e1500 */
[----:B0-----:R-:W-:-:S03]  /*24c0*/  IMAD.WIDE R8, R0, 0x2, R66 ;  /* 0x0000000200087825 */ /* 0x001fc600078e0242 */
[----:B------:R-:W5:Y:S04]  /*24d0*/  LDG.E.U16 R176, desc[UR10][R176.64] ;  /* 0x0000000ab0b07981 */ /* 0x000f68000c1e1500 */
[----:B------:R0:W5:Y:S01]  /*24e0*/  LDG.E.U16 R169, desc[UR10][R8.64] ;  /* 0x0000000a08a97981 */ /* 0x000162000c1e1500 */
[----:B-1----:R-:W-:Y:S01]  /*24f0*/  HMMA.16816.F32.BF16 R140, R144, R142, R156 ;  /* 0x0000008e908c723c */ /* 0x002fe2000004189c */
[----:B------:R-:W-:Y:S01]  /*2500*/  IMAD.WIDE R180, R0, 0x2, R32 ;  /* 0x0000000200b47825 */ /* 0x000fe200078e0220 */
[----:B------:R-:W-:-:S03]  /*2510*/  FMNMX R154, R4, R7, !PT ;  /* 0x00000007049a7209 */ /* 0x000fc60007800000 */
[----:B------:R-:W-:Y:S01]  /*2520*/  FMUL R7, R132, UR8 ;  /* 0x0000000884077c20 */ /* 0x000fe20008400000 */
[C---:B0-----:R-:W-:Y:S01]  /*2530*/  IMAD.WIDE R8, R0.reuse, 0x2, R46 ;  /* 0x0000000200087825 */ /* 0x041fe200078e022e */
[----:B------:R-:W5:Y:S04]  /*2540*/  LDG.E.U16 R180, desc[UR10][R180.64] ;  /* 0x0000000ab4b47981 */ /* 0x000f68000c1e1500 */
[----:B------:R0:W5:Y:S01]  /*2550*/  LDG.E.U16 R177, desc[UR10][R8.64] ;  /* 0x0000000a08b17981 */ /* 0x000162000c1e1500 */
[----:B------:R-:W-:-:S04]  /*2560*/  IMAD.WIDE R224, R0, 0x2, R150 ;  /* 0x0000000200e07825 */ /* 0x000fc800078e0296 */
[----:B------:R-:W-:Y:S01]  /*2570*/  FMUL R4, R133, UR8 ;  /* 0x0000000885047c20 */ /* 0x000fe20008400000 */
[----:B------:R-:W-:Y:S01]  /*2580*/  HMMA.16816.F32.BF16 R144, R144, R10, R12 ;  /* 0x0000000a9090723c */ /* 0x000fe2000004180c */
[----:B------:R-:W-:Y:S01]  /*2590*/  FMNMX R7, R7, R154, !PT ;  /* 0x0000009a07077209 */ /* 0x000fe20007800000 */
[----:B------:R-:W5:Y:S01]  /*25a0*/  LDG.E.U16 R224, desc[UR10][R224.64] ;  /* 0x0000000ae0e07981 */ /* 0x000f62000c1e1500 */
[----:B0-----:R-:W-:-:S04]  /*25b0*/  IMAD.WIDE R8, R0, 0x2, R148 ;  /* 0x0000000200087825 */ /* 0x001fc800078e0294 */
[----:B------:R-:W-:Y:S01]  /*25c0*/  FMNMX R15, R4, R7, !PT ;  /* 0x00000007040f7209 */ /* 0x000fe20007800000 */
[----:B------:R0:W5:Y:S01]  /*25d0*/  LDG.E.U16 R181, desc[UR10][R8.64] ;  /* 0x0000000a08b57981 */ /* 0x000162000c1e1500 */
[----:B------:R-:W-:Y:S01]  /*25e0*/  FMUL R4, R136, UR8 ;  /* 0x0000000888047c20 */ /* 0x000fe20008400000 */
[----:B------:R-:W-:-:S04]  /*25f0*/  IMAD.WIDE R10, R0, 0x2, R26 ;  /* 0x00000002000a7825 */ /* 0x000fc800078e021a */
[----:B0-----:R-:W-:-:S04]  /*2600*/  IMAD.WIDE R8, R0, 0x2, R22 ;  /* 0x0000000200087825 */ /* 0x001fc800078e0216 */
[----:B------:R-:W-:Y:S01]  /*2610*/  FMUL R7, R137, UR8 ;  /* 0x0000000889077c20 */ /* 0x000fe20008400000 */
[----:B------:R-:W-:Y:S01]  /*2620*/  FMNMX R4, R4, R15, !PT ;  /* 0x0000000f04047209 */ /* 0x000fe20007800000 */
[----:B------:R-:W5:Y:S04]  /*2630*/  LDG.E.U16 R236, desc[UR10][R10.64] ;  /* 0x0000000a0aec7981 */ /* 0x000f68000c1e1500 */
[----:B------:R0:W5:Y:S01]  /*2640*/  LDG.E.U16 R225, desc[UR10][R8.64] ;  /* 0x0000000a08e17981 */ /* 0x000162000c1e1500 */
[----:B------:R-:W-:Y:S01]  /*2650*/  IMAD.WIDE R228, R0, 0x2, R34 ;  /* 0x0000000200e47825 */ /* 0x000fe200078e0222 */
[----:B------:R-:W-:-:S03]  /*2660*/  FMNMX R14, R7, R4, !PT ;  /* 0x00000004070e7209 */ /* 0x000fc60007800000 */
[----:B0-----:R-:W-:-:S04]  /*2670*/  IMAD.WIDE R8, R0, 0x2, R28 ;  /* 0x0000000200087825 */ /* 0x001fc800078e021c */
[----:B------:R-:W-:Y:S01]  /*2680*/  FMUL R7, R140, UR8 ;  /* 0x000000088c077c20 */ /* 0x000fe20008400000 */
[----:B------:R-:W5:Y:S01]  /*2690*/  LDG.E.U16 R228, desc[UR10][R228.64] ;  /* 0x0000000ae4e47981 */ /* 0x000f62000c1e1500 */
[----:B------:R-:W-:-:S03]  /*26a0*/  IMAD.WIDE R10, R0, 0x2, R30 ;  /* 0x00000002000a7825 */ /* 0x000fc600078e021e */
[----:B------:R0:W5:Y:S01]  /*26b0*/  LDG.E.U16 R233, desc[UR10][R8.64] ;  /* 0x0000000a08e97981 */ /* 0x000162000c1e1500 */
[----:B------:R-:W-:-:S03]  /*26c0*/  IMAD.WIDE R12, R0, 0x2, R24 ;  /* 0x00000002000c7825 */ /* 0x000fc600078e0218 */
[----:B------:R1:W5:Y:S01]  /*26d0*/  LDG.E.U16 R231, desc[UR10][R10.64] ;  /* 0x0000000a0ae77981 */ /* 0x000362000c1e1500 */
[----:B------:R-:W-:Y:S01]  /*26e0*/  FMUL R4, R141, UR8 ;  /* 0x000000088d047c20 */ /* 0x000fe20008400000 */
[C---:B------:R-:W-:Y:S01]  /*26f0*/  IMAD.WIDE R226, R0.reuse, 0x2, R20 ;  /* 0x0000000200e27825 */ /* 0x040fe200078e0214 */
[----:B------:R-:W-:Y:S01]  /*2700*/  FMNMX R7, R7, R14, !PT ;  /* 0x0000000e07077209 */ /* 0x000fe20007800000 */
[----:B------:R1:W5:Y:S02]  /*2710*/  LDG.E.U16 R237, desc[UR10][R12.64] ;  /* 0x0000000a0ced7981 */ /* 0x000364000c1e1500 */
[C---:B0-----:R-:W-:Y:S02]  /*2720*/  IMAD.WIDE R8, R0.reuse, 0x2, R36 ;  /* 0x0000000200087825 */ /* 0x041fe400078e0224 */
[----:B------:R-:W4:Y:S02]  /*2730*/  LDG.E.U16 R226, desc[UR10][R226.64] ;  /* 0x0000000ae2e27981 */ /* 0x000f24000c1e1500 */
[----:B-1----:R-:W-:-:S02]  /*2740*/  IMAD.WIDE R10, R0, 0x2, R44 ;  /* 0x00000002000a7825 */ /* 0x002fc400078e022c */
[----:B------:R0:W5:Y:S02]  /*2750*/  LDG.E.U16 R229, desc[UR10][R8.64] ;  /* 0x0000000a08e57981 */ /* 0x000164000c1e1500 */
[----:B------:R-:W-:-:S04]  /*2760*/  IMAD.WIDE R240, R0, 0x2, R42 ;  /* 0x0000000200f07825 */ /* 0x000fc800078e022a */
[----:B------:R-:W-:Y:S01]  /*2770*/  FMUL R12, R144, UR8 ;  /* 0x00000008900c7c20 */ /* 0x000fe20008400000 */
[----:B------:R1:W5:Y:S01]  /*2780*/  LDG.E.U16 R239, desc[UR10][R10.64] ;  /* 0x0000000a0aef7981 */ /* 0x000362000c1e1500 */
[----:B------:R-:W-:Y:S01]  /*2790*/  FMNMX R7, R4, R7, !PT ;  /* 0x0000000704077209 */ /* 0x000fe20007800000 */
[C---:B------:R-:W-:Y:S02]  /*27a0*/  IMAD.WIDE R222, R0.reuse, 0x2, R54 ;  /* 0x0000000200de7825 */ /* 0x040fe400078e0236 */
[----:B------:R-:W5:Y:S02]  /*27b0*/  LDG.E.U16 R240, desc[UR10][R240.64] ;  /* 0x0000000af0f07981 */ /* 0x000f64000c1e1500 */
[----:B0-----:R-:W-:-:S04]  /*27c0*/  IMAD.WIDE R8, R0, 0x2, R48 ;  /* 0x0000000200087825 */ /* 0x001fc800078e0230 */
[----:B-1----:R-:W-:Y:S01]  /*27d0*/  IMAD.WIDE R10, R0, 0x2, R50 ;  /* 0x00000002000a7825 */ /* 0x002fe200078e0232 */
[----:B------:R0:W5:Y:S01]  /*27e0*/  LDG.E.U16 R238, desc[UR10][R8.64] ;  /* 0x0000000a08ee7981 */ /* 0x000162000c1e1500 */
[----:B------:R-:W-:Y:S02]  /*27f0*/  FMNMX R7, R12, R7, !PT ;  /* 0x000000070c077209 */ /* 0x000fe40007800000 */
[C---:B------:R-:W-:Y:S01]  /*2800*/  IMAD.WIDE R182, R0.reuse, 0x2, R60 ;  /* 0x0000000200b67825 */ /* 0x040fe200078e023c */
[----:B------:R1:W5:Y:S03]  /*2810*/  LDG.E.U16 R235, desc[UR10][R10.64] ;  /* 0x0000000a0aeb7981 */ /* 0x000366000c1e1500 */
[C---:B------:R-:W-:Y:S01]  /*2820*/  IMAD.WIDE R170, R0.reuse, 0x2, R52 ;  /* 0x0000000200aa7825 */ /* 0x040fe200078e0234 */
[----:B------:R-:W5:Y:S03]  /*2830*/  LDG.E.U16 R222, desc[UR10][R222.64] ;  /* 0x0000000adede7981 */ /* 0x000f66000c1e1500 */
[----:B0-----:R-:W-:-:S04]  /*2840*/  IMAD.WIDE R8, R0, 0x2, R56 ;  /* 0x0000000200087825 */ /* 0x001fc800078e0238 */
[----:B------:R-:W-:Y:S01]  /*2850*/  FMUL R4, R145, UR8 ;  /* 0x0000000891047c20 */ /* 0x000fe20008400000 */
[----:B------:R-:W5:Y:S01]  /*2860*/  LDG.E.U16 R182, desc[UR10][R182.64] ;  /* 0x0000000ab6b67981 */ /* 0x000f62000c1e1500 */
[----:B------:R-:W-:-:S03]  /*2870*/  IMAD.WIDE R12, R0, 0x2, R58 ;  /* 0x00000002000c7825 */ /* 0x000fc600078e023a */
[----:B------:R0:W5:Y:S01]  /*2880*/  LDG.E.U16 R234, desc[UR10][R8.64] ;  /* 0x0000000a08ea7981 */ /* 0x000162000c1e1500 */
[----:B-1----:R-:W-:-:S03]  /*2890*/  IMAD.WIDE R10, R0, 0x2, R62 ;  /* 0x00000002000a7825 */ /* 0x002fc600078e023e */
[----:B------:R-:W5:Y:S01]  /*28a0*/  LDG.E.U16 R232, desc[UR10][R12.64] ;  /* 0x0000000a0ce87981 */ /* 0x000f62000c1e1500 */
[----:B------:R-:W-:-:S03]  /*28b0*/  FMNMX R4, R4, R7, !PT ;  /* 0x0000000704047209 */ /* 0x000fc60007800000 */
[----:B------:R-:W5:Y:S01]  /*28c0*/  LDG.E.U16 R170, desc[UR10][R170.64] ;  /* 0x0000000aaaaa7981 */ /* 0x000f62000c1e1500 */
[----:B0-----:R-:W-:-:S03]  /*28d0*/  IMAD.WIDE R8, R0, 0x2, R64 ;  /* 0x0000000200087825 */ /* 0x001fc600078e0240 */
[----:B------:R-:W5:Y:S04]  /*28e0*/  LDG.E.U16 R230, desc[UR10][R10.64] ;  /* 0x0000000a0ae67981 */ /* 0x000f68000c1e1500 */
[----:B------:R0:W5:Y:S04]  /*28f0*/  LDG.E.U16 R227, desc[UR10][R8.64] ;  /* 0x0000000a08e37981 */ /* 0x000168000c1e1500 */
[----:B------:R-:W1:Y:S01]  /*2900*/  SHFL.BFLY PT, R7, R4, 0x2, 0x1f ;  /* 0x0c401f0004077f89 */ /* 0x000e6200000e0000 */
[----:B------:R-:W-:-:S03]  /*2910*/  FMUL R15, R147, UR8 ;  /* 0x00000008930f7c20 */ /* 0x000fc60008400000 */
[----:B------:R-:W5:Y:S01]  /*2920*/  LDL R241, [R1+0x68] ;  /* 0x0000680001f17983 */ /* 0x000f620000100800 */
[----:B0-----:R-:W-:Y:S01]  /*2930*/  FMUL R8, R86, UR8 ;  /* 0x0000000856087c20 */ /* 0x001fe20008400000 */
[----:B------:R-:W-:-:S05]  /*2940*/  FMUL R9, R87, UR8 ;  /* 0x0000000857097c20 */ /* 0x000fca0008400000 */
[----:B------:R-:W-:Y:S01]  /*2950*/  FMNMX R8, R8, R9, !PT ;  /* 0x0000000908087209 */ /* 0x000fe20007800000 */
[----:B------:R-:W-:Y:S01]  /*2960*/  FMUL R9, R91, UR8 ;  /* 0x000000085b097c20 */ /* 0x000fe20008400000 */
[----:B-1----:R-:W-:Y:S01]  /*2970*/  FMNMX R7, R4, R7, !PT ;  /* 0x0000000704077209 */ /* 0x002fe20007800000 */
[----:B------:R-:W-:-:S05]  /*2980*/  FMUL R4, R90, UR8 ;  /* 0x000000085a047c20 */ /* 0x000fca0008400000 */
[----:B------:R-:W-:Y:S02]  /*2990*/  FMNMX R8, R4, R8, !PT ;  /* 0x0000000804087209 */ /* 0x000fe40007800000 */
[----:B------:R-:W0:Y:S02]  /*29a0*/  SHFL.BFLY PT, R4, R7, 0x1, 0x1f ;  /* 0x0c201f0007047f89 */ /* 0x000e2400000e0000 */
[----:B------:R-:W-:Y:S01]  /*29b0*/  FMNMX R8, R9, R8, !PT ;  /* 0x0000000809087209 */ /* 0x000fe20007800000 */
[----:B------:R-:W-:-:S05]  /*29c0*/  FMUL R9, R94, UR8 ;  /* 0x000000085e097c20 */ /* 0x000fca0008400000 */
[----:B------:R-:W-:Y:S01]  /*29d0*/  FMNMX R8, R9, R8, !PT ;  /* 0x0000000809087209 */ /* 0x000fe20007800000 */
[----:B------:R-:W-:-:S05]  /*29e0*/  FMUL R9, R95, UR8 ;  /* 0x000000085f097c20 */ /* 0x000fca0008400000 */
[----:B------:R-:W-:Y:S01]  /*29f0*/  FMNMX R8, R9, R8, !PT ;  /* 0x0000000809087209 */ /* 0x000fe20007800000 */
[----:B------:R-:W-:-:S05]  /*2a00*/  FMUL R9, R98, UR8 ;  /* 0x0000000862097c20 */ /* 0x000fca0008400000 */
[----:B------:R-:W-:Y:S02]  /*2a10*/  FMNMX R8, R9, R8, !PT ;  /* 0x0000000809087209 */ /* 0x000fe40007800000 */
[----:B0-----:R-:W-:Y:S01]  /*2a20*/  FMNMX R4, R7, R4, !PT ;  /* 0x0000000407047209 */ /* 0x001fe20007800000 */
[----:B------:R-:W-:-:S05]  /*2a30*/  FMUL R7, R99, UR8 ;  /* 0x0000000863077c20 */ /* 0x000fca0008400000 */
[----:B------:R-:W-:Y:S01]  /*2a40*/  FMNMX R7, R7, R8, !PT ;  /* 0x0000000807077209 */ /* 0x000fe20007800000 */
        /* <DEDUP_REMOVED lines=28> */
[----:B------:R-:W-:Y:S01]  /*2c10*/  FMUL R8, R130, UR8 ;  /* 0x0000000882087c20 */ /* 0x000fe20008400000 */
[----:B------:R-:W-:-:S04]  /*2c20*/  FMUL R9, R131, UR8 ;  /* 0x0000000883097c20 */ /* 0x000fc80008400000 */
[----:B------:R-:W-:-:S04]  /*2c30*/  FMNMX R8, R8, R7, !PT ;  /* 0x0000000708087209 */ /* 0x000fc80007800000 */
[----:B------:R-:W-:Y:S01]  /*2c40*/  FMNMX R8, R9, R8, !PT ;  /* 0x0000000809087209 */ /* 0x000fe20007800000 */
[----:B------:R-:W-:-:S05]  /*2c50*/  FMUL R9, R134, UR8 ;  /* 0x0000000886097c20 */ /* 0x000fca0008400000 */
[----:B------:R-:W-:Y:S01]  /*2c60*/  FMNMX R8, R9, R8, !PT ;  /* 0x0000000809087209 */ /* 0x000fe20007800000 */
[----:B------:R-:W-:Y:S01]  /*2c70*/  FMUL R9, R135, UR8 ;  /* 0x0000000887097c20 */ /* 0x000fe20008400000 */
[----:B------:R-:W-:-:S04]  /*2c80*/  FMUL R10, R138, UR8 ;  /* 0x000000088a0a7c20 */ /* 0x000fc80008400000 */
[----:B------:R-:W-:-:S04]  /*2c90*/  FMNMX R9, R9, R8, !PT ;  /* 0x0000000809097209 */ /* 0x000fc80007800000 */
[----:B------:R-:W-:Y:S01]  /*2ca0*/  FMNMX R9, R10, R9, !PT ;  /* 0x000000090a097209 */ /* 0x000fe20007800000 */
[----:B------:R-:W-:Y:S01]  /*2cb0*/  FMUL R10, R139, UR8 ;  /* 0x000000088b0a7c20 */ /* 0x000fe20008400000 */
[----:B------:R-:W-:-:S04]  /*2cc0*/  FMNMX R4, R4, R191, !PT ;  /* 0x000000bf04047209 */ /* 0x000fc80007800000 */
[----:B------:R-:W-:Y:S01]  /*2cd0*/  FMNMX R9, R10, R9, !PT ;  /* 0x000000090a097209 */ /* 0x000fe20007800000 */
[----:B------:R-:W-:Y:S01]  /*2ce0*/  FMUL R10, R142, UR8 ;  /* 0x000000088e0a7c20 */ /* 0x000fe20008400000 */
[----:B------:R-:W-:-:S04]  /*2cf0*/  FFMA R11, R125, UR8, -R4 ;  /* 0x000000087d0b7c23 */ /* 0x000fc80008000804 */
[----:B------:R-:W-:Y:S01]  /*2d00*/  FMNMX R9, R10, R9, !PT ;  /* 0x000000090a097209 */ /* 0x000fe20007800000 */
[----:B------:R-:W-:-:S05]  /*2d10*/  FMUL R10, R143, UR8 ;  /* 0x000000088f0a7c20 */ /* 0x000fca0008400000 */
[----:B------:R-:W-:Y:S01]  /*2d20*/  FMNMX R10, R10, R9, !PT ;  /* 0x000000090a0a7209 */ /* 0x000fe20007800000 */
[----:B------:R-:W-:Y:S01]  /*2d30*/  FMUL R9, R11, 1.4426950216293334961 ;  /* 0x3fb8aa3b0b097820 */ /* 0x000fe20000400000 */
[----:B------:R-:W-:-:S05]  /*2d40*/  FMUL R11, R146, UR8 ;  /* 0x00000008920b7c20 */ /* 0x000fca0008400000 */
[----:B------:R-:W-:-:S04]  /*2d50*/  FMNMX R11, R11, R10, !PT ;  /* 0x0000000a0b0b7209 */ /* 0x000fc80007800000 */
[----:B------:R-:W-:-:S05]  /*2d60*/  FMNMX R15, R15, R11, !PT ;  /* 0x0000000b0f0f7209 */ /* 0x000fca0007800000 */
[----:B------:R-:W0:Y:S01]  /*2d70*/  SHFL.BFLY PT, R17, R15, 0x2, 0x1f ;  /* 0x0c401f000f117f89 */ /* 0x000e2200000e0000 */
[--C-:B------:R-:W-:Y:S01]  /*2d80*/  FFMA R85, R85, UR8, -R4.reuse ;  /* 0x0000000855557c23 */ /* 0x100fe20008000804 */
[--C-:B------:R-:W-:Y:S01]  /*2d90*/  FFMA R88, R88, UR8, -R4.reuse ;  /* 0x0000000858587c23 */ /* 0x100fe20008000804 */
[----:B------:R-:W-:Y:S02]  /*2da0*/  FFMA R89, R89, UR8, -R4 ;  /* 0x0000000859597c23 */ /* 0x000fe40008000804 */
[----:B------:R-:W-:Y:S01]  /*2db0*/  FMUL R85, R85, 1.4426950216293334961 ;  /* 0x3fb8aa3b55557820 */ /* 0x000fe20000400000 */
[----:B------:R-:W-:Y:S01]  /*2dc0*/  FMUL R88, R88, 1.4426950216293334961 ;  /* 0x3fb8aa3b58587820 */ /* 0x000fe20000400000 */
[----:B------:R-:W-:Y:S02]  /*2dd0*/  FMUL R89, R89, 1.4426950216293334961 ;  /* 0x3fb8aa3b59597820 */ /* 0x000fe40000400000 */
[----:B------:R0:W-:Y:S08]  /*2de0*/  MUFU.EX2 R223, R85 ;  /* 0x0000005500df7308 */ /* 0x0001f00000000800 */
[----:B------:R1:W-:Y:S01]  /*2df0*/  MUFU.EX2 R171, R88 ;  /* 0x0000005800ab7308 */ /* 0x0003e20000000800 */
[----:B0-----:R-:W-:-:S07]  /*2e00*/  FMNMX R85, R15, R17, !PT ;  /* 0x000000110f557209 */ /* 0x001fce0007800000 */
[----:B------:R0:W-:Y:S01]  /*2e10*/  MUFU.EX2 R168, R89 ;  /* 0x0000005900a87308 */ /* 0x0001e20000000800 */
[----:B-1----:R-:W1:Y:S01]  /*2e20*/  SHFL.BFLY PT, R88, R85, 0x1, 0x1f ;  /* 0x0c201f0055587f89 */ /* 0x002e6200000e0000 */
[----:B0-----:R-:W0:Y:S01]  /*2e30*/  S2R R89, SR_TID.X ;  /* 0x0000000000597919 */ /* 0x001e220000002100 */
[--C-:B------:R-:W-:Y:S01]  /*2e40*/  FFMA R113, R113, UR8, -R4.reuse ;  /* 0x0000000871717c23 */ /* 0x100fe20008000804 */
[--C-:B------:R-:W-:Y:S01]  /*2e50*/  FFMA R117, R117, UR8, -R4.reuse ;  /* 0x0000000875757c23 */ /* 0x100fe20008000804 */
[--C-:B------:R-:W-:Y:S02]  /*2e60*/  FFMA R84, R84, UR8, -R4.reuse ;  /* 0x0000000854547c23 */ /* 0x100fe40008000804 */
[----:B------:R-:W-:Y:S01]  /*2e70*/  FMUL R113, R113, 1.4426950216293334961 ;  /* 0x3fb8aa3b71717820 */ /* 0x000fe20000400000 */
[----:B------:R-:W-:Y:S01]  /*2e80*/  FFMA R120, R120, UR8, -R4 ;  /* 0x0000000878787c23 */ /* 0x000fe20008000804 */
[----:B------:R-:W-:Y:S01]  /*2e90*/  FMUL R84, R84, 1.4426950216293334961 ;  /* 0x3fb8aa3b54547820 */ /* 0x000fe20000400000 */
[----:B------:R-:W-:Y:S01]  /*2ea0*/  FMUL R8, R117, 1.4426950216293334961 ;  /* 0x3fb8aa3b75087820 */ /* 0x000fe20000400000 */
[----:B------:R3:W-:Y:S01]  /*2eb0*/  MUFU.EX2 R154, R113 ;  /* 0x00000071009a7308 */ /* 0x0007e20000000800 */
[----:B-1----:R-:W-:Y:S01]  /*2ec0*/  FMNMX R88, R85, R88, !PT ;  /* 0x0000005855587209 */ /* 0x002fe20007800000 */
[----:B------:R-:W-:-:S04]  /*2ed0*/  FADD R85, -R4, R191 ;  /* 0x000000bf04557221 */ /* 0x000fc80000000100 */
[----:B------:R-:W-:Y:S01]  /*2ee0*/  FMUL R85, R85, 1.4426950216293334961 ;  /* 0x3fb8aa3b55557820 */ /* 0x000fe20000400000 */
[----:B---3--:R-:W-:Y:S01]  /*2ef0*/  FMNMX R113, R88, R190, !PT ;  /* 0x000000be58717209 */ /* 0x008fe20007800000 */
[--C-:B------:R-:W-:Y:S02]  /*2f00*/  FFMA R97, R97, UR8, -R4.reuse ;  /* 0x0000000861617c23 */ /* 0x100fe40008000804 */
[----:B------:R0:W-:Y:S01]  /*2f10*/  MUFU.EX2 R117, R85 ;  /* 0x0000005500757308 */ /* 0x0001e20000000800 */
[----:B------:R-:W-:Y:S01]  /*2f20*/  FMUL R120, R120, 1.4426950216293334961 ;  /* 0x3fb8aa3b78787820 */ /* 0x000fe20000400000 */
[----:B------:R-:W-:Y:S01]  /*2f30*/  FFMA R100, R100, UR8, -R4 ;  /* 0x0000000864647c23 */ /* 0x000fe20008000804 */
[--C-:B------:R-:W-:Y:S01]  /*2f40*/  FFMA R86, R86, UR8, -R113.reuse ;  /* 0x0000000856567c23 */ /* 0x100fe20008000871 */
[----:B------:R-:W-:Y:S01]  /*2f50*/  FFMA R87, R87, UR8, -R113 ;  /* 0x0000000857577c23 */ /* 0x000fe20008000871 */
[----:B0-----:R-:W-:-:S03]  /*2f60*/  LOP3.LUT R85, R89, 0x7, RZ, 0xc0, !PT ;  /* 0x0000000759557812 */ /* 0x001fc600078ec0ff */
[----:B------:R0:W-:Y:S01]  /*2f70*/  MUFU.EX2 R183, R84 ;  /* 0x0000005400b77308 */ /* 0x0001e20000000800 */
[----:B------:R-:W-:Y:S01]  /*2f80*/  FMUL R97, R97, 1.4426950216293334961 ;  /* 0x3fb8aa3b61617820 */ /* 0x000fe20000400000 */
[----:B------:R-:W-:Y:S01]  /*2f90*/  FMUL R100, R100, 1.4426950216293334961 ;  /* 0x3fb8aa3b64647820 */ /* 0x000fe20000400000 */
[----:B------:R-:W-:Y:S02]  /*2fa0*/  IMAD R85, R85, 0x110, RZ ;  /* 0x0000011055557824 */ /* 0x000fe400078e02ff */
[----:B------:R-:W-:Y:S01]  /*2fb0*/  FMUL R86, R86, 1.4426950216293334961 ;  /* 0x3fb8aa3b56567820 */ /* 0x000fe20000400000 */
[----:B0-----:R-:W-:Y:S02]  /*2fc0*/  LOP3.LUT R84, R252, 0x7f, RZ, 0xc0, !PT ;  /* 0x0000007ffc547812 */ /* 0x001fe400078ec0ff */
[----:B------:R0:W-:Y:S01]  /*2fd0*/  MUFU.EX2 R158, R120 ;  /* 0x00000078009e7308 */ /* 0x0001e20000000800 */
[----:B------:R-:W-:Y:S01]  /*2fe0*/  FMUL R87, R87, 1.4426950216293334961 ;  /* 0x3fb8aa3b57577820 */ /* 0x000fe20000400000 */
[----:B------:R-:W-:Y:S01]  /*2ff0*/  FFMA R96, R96, UR8, -R4 ;  /* 0x0000000860607c23 */ /* 0x000fe20008000804 */
[----:B------:R-:W-:Y:S01]  /*3000*/  SHF.L.U32 R84, R84, 0x1, RZ ;  /* 0x0000000154547819 */ /* 0x000fe200000006ff */
[----:B------:R-:W-:Y:S01]  /*3010*/  BAR.SYNC.DEFER_BLOCKING 0x0 ;  /* 0x0000000000007b1d */ /* 0x000fe20000010000 */
[----:B0-----:R-:W-:-:S05]  /*3020*/  SHF.L.U32 R120, R89, 0x1, RZ ;  /* 0x0000000159787819 */ /* 0x001fca00000006ff */
[----:B------:R-:W-:Y:S01]  /*3030*/  MUFU.EX2 R164, R97 ;  /* 0x0000006100a47308 */ /* 0x000fe20000000800 */
[----:B------:R-:W-:Y:S01]  /*3040*/  LOP3.LUT R89, R89, 0x7f, RZ, 0xc0, !PT ;  /* 0x0000007f59597812 */ /* 0x000fe200078ec0ff */
[----:B------:R-:W-:Y:S01]  /*3050*/  FFMA R108, R108, UR8, -R4 ;  /* 0x000000086c6c7c23 */ /* 0x000fe20008000804 */
[----:B------:R-:W-:Y:S01]  /*3060*/  LOP3.LUT R120, R85, 0x30, R120, 0x78, !PT ;  /* 0x0000003055787812 */ /* 0x000fe200078e7878 */
[--C-:B------:R-:W-:Y:S01]  /*3070*/  FFMA R109, R109, UR8, -R4.reuse ;  /* 0x000000086d6d7c23 */ /* 0x100fe20008000804 */
[----:B------:R-:W-:Y:S01]  /*3080*/  LOP3.LUT R85, R84, 0x10, RZ, 0x3c, !PT ;  /* 0x0000001054557812 */ /* 0x000fe200078e3cff */
[--C-:B------:R-:W-:Y:S01]  /*3090*/  FFMA R90, R90, UR8, -R113.reuse ;  /* 0x000000085a5a7c23 */ /* 0x100fe20008000871 */
[--C-:B------:R-:W-:Y:S01]  /*30a0*/  FFMA R91, R91, UR8, -R113.reuse ;  /* 0x000000085b5b7c23 */ /* 0x100fe20008000871 */
[----:B------:R-:W-:Y:S01]  /*30b0*/  MUFU.EX2 R163, R100 ;  /* 0x0000006400a37308 */ /* 0x000fe20000000800 */
[----:B------:R-:W-:Y:S01]  /*30c0*/  FMUL R96, R96, 1.4426950216293334961 ;  /* 0x3fb8aa3b60607820 */ /* 0x000fe20000400000 */
[----:B------:R-:W-:Y:S01]  /*30d0*/  SHF.L.U32 R89, R89, 0x1, RZ ;  /* 0x0000000159597819 */ /* 0x000fe200000006ff */
[--C-:B------:R-:W-:Y:S01]  /*30e0*/  FFMA R92, R92, UR8, -R4.reuse ;  /* 0x000000085c5c7c23 */ /* 0x100fe20008000804 */
[--C-:B------:R-:W-:Y:S01]  /*30f0*/  FFMA R124, R124, UR8, -R4.reuse ;  /* 0x000000087c7c7c23 */ /* 0x100fe20008000804 */
[--C-:B------:R-:W-:Y:S01]  /*3100*/  FFMA R93, R93, UR8, -R4.reuse ;  /* 0x000000085d5d7c23 */ /* 0x100fe20008000804 */
[--C-:B------:R-:W-:Y:S01]  /*3110*/  FFMA R94, R94, UR8, -R113.reuse ;  /* 0x000000085e5e7c23 */ /* 0x100fe20008000871 */
[--C-:B------:R-:W-:Y:S01]  /*3120*/  FFMA R95, R95, UR8, -R113.reuse ;  /* 0x000000085f5f7c23 */ /* 0x100fe20008000871 */
[----:B------:R0:W-:Y:S01]  /*3130*/  MUFU.EX2 R97, R86 ;  /* 0x0000005600617308 */ /* 0x0001e20000000800 */
[--C-:B------:R-:W-:Y:S01]  /*3140*/  FFMA R101, R101, UR8, -R4.reuse ;  /* 0x0000000865657c23 */ /* 0x100fe20008000804 */
[----:B------:R-:W-:Y:S01]  /*3150*/  STS.U16 [R84+UR5], R16 ;  /* 0x0000001054007988 */ /* 0x000fe20008000405 */
[----:B------:R-:W-:Y:S01]  /*3160*/  LOP3.LUT R88, R84, 0x40, RZ, 0x3c, !PT ;  /* 0x0000004054587812 */ /* 0x000fe200078e3cff */
[--C-:B------:R-:W-:Y:S01]  /*3170*/  FFMA R102, R102, UR8, -R113.reuse ;  /* 0x0000000866667c23 */ /* 0x100fe20008000871 */
[--C-:B------:R-:W-:Y:S01]  /*3180*/  FFMA R103, R103, UR8, -R113.reuse ;  /* 0x0000000867677c23 */ /* 0x100fe20008000871 */
[--C-:B------:R-:W-:Y:S01]  /*3190*/  FFMA R141, R141, UR8, -R4.reuse ;  /* 0x000000088d8d7c23 */ /* 0x100fe20008000804 */
[--C-:B------:R-:W-:Y:S01]  /*31a0*/  FFMA R129, R129, UR8, -R4.reuse ;  /* 0x0000000881817c23 */ /* 0x100fe20008000804 */
[----:B------:R1:W3:Y:S01]  /*31b0*/  MUFU.EX2 R100, R87 ;  /* 0x0000005700647308 */ /* 0x0002e20000000800 */
[----:B0-----:R-:W-:Y:S01]  /*31c0*/  LOP3.LUT R86, R84, 0x20, RZ, 0x3c, !PT ;  /* 0x0000002054567812 */ /* 0x001fe200078e3cff */
[----:B--2---:R-:W-:Y:S01]  /*31d0*/  STS.U16 [R84+UR5+0x800], R178 ;  /* 0x000800b254007988 */ /* 0x004fe20008000405 */
[--C-:B------:R-:W-:Y:S01]  /*31e0*/  FFMA R13, R133, UR8, -R4.reuse ;  /* 0x00000008850d7c23 */ /* 0x100fe20008000804 */
[--C-:B------:R-:W-:Y:S01]  /*31f0*/  FFMA R98, R98, UR8, -R113.reuse ;  /* 0x0000000862627c23 */ /* 0x100fe20008000871 */
[--C-:B------:R-:W-:Y:S01]  /*3200*/  FFMA R137, R137, UR8, -R4.reuse ;  /* 0x0000000889897c23 */ /* 0x100fe20008000804 */
[----:B----4-:R-:W-:Y:S01]  /*3210*/  STS.U16 [R84+UR5+0x1000], R226 ;  /* 0x001000e254007988 */ /* 0x010fe20008000405 */
[--C-:B------:R-:W-:Y:S01]  /*3220*/  FFMA R121, R121, UR8, -R4.reuse ;  /* 0x0000000879797c23 */ /* 0x100fe20008000804 */
[--C-:B------:R-:W-:Y:S01]  /*3230*/  FFMA R104, R104, UR8, -R4.reuse ;  /* 0x0000000868687c23 */ /* 0x100fe20008000804 */
[----:B-1----:R-:W-:Y:S01]  /*3240*/  LOP3.LUT R87, R84, 0x30, RZ, 0x3c, !PT ;  /* 0x0000003054577812 */ /* 0x002fe200078e3cff */
[----:B-----5:R-:W-:Y:S01]  /*3250*/  STS.U16 [R84+UR5+0x1800], R240 ;  /* 0x001800f054007988 */ /* 0x020fe20008000405 */
[----:B------:R0:W-:Y:S01]  /*3260*/  MUFU.EX2 R165, R96 ;  /* 0x0000006000a57308 */ /* 0x0001e20000000800 */
[--C-:B------:R-:W-:Y:S01]  /*3270*/  FFMA R105, R105, UR8, -R4.reuse ;  /* 0x0000000869697c23 */ /* 0x100fe20008000804 */
[--C-:B------:R-:W-:Y:S01]  /*3280*/  FFMA R99, R99, UR8, -R113.reuse ;  /* 0x0000000863637c23 */ /* 0x100fe20008000871 */
[----:B------:R-:W-:Y:S01]  /*3290*/  STS.U16 [R85+UR5+0x100], R172 ;  /* 0x000100ac55007988 */ /* 0x000fe20008000405 */
[--C-:B------:R-:W-:Y:S01]  /*32a0*/  FFMA R106, R106, UR8, -R113.reuse ;  /* 0x000000086a6a7c23 */ /* 0x100fe20008000871 */
        /* <DEDUP_REMOVED lines=10> */
[----:B------:R1:W-:Y:S01]  /*3350*/  STS.U16 [R85+UR5+0x1900], R239 ;  /* 0x001900ef55007988 */ /* 0x0003e20008000405 */
[----:B0-----:R-:W-:Y:S01]  /*3360*/  LOP3.LUT R96, R89, 0x70, RZ, 0x3c, !PT ;  /* 0x0000007059607812 */ /* 0x001fe200078e3cff */
[--C-:B------:R-:W-:Y:S01]  /*3370*/  FFMA R122, R122, UR8, -R113.reuse ;  /* 0x000000087a7a7c23 */ /* 0x100fe20008000871 */
[----:B------:R-:W-:Y:S01]  /*3380*/  MUFU.EX2 R8, R8 ;  /* 0x0000000800087308 */ /* 0x000fe20000000800 */
[----:B------:R-:W-:Y:S01]  /*3390*/  STS.U16 [R86+UR5+0x200], R173 ;  /* 0x000200ad56007988 */ /* 0x000fe20008000405 */
[--C-:B------:R-:W-:Y:S01]  /*33a0*/  FFMA R123, R123, UR8, -R113.reuse ;  /* 0x000000087b7b7c23 */ /* 0x100fe20008000871 */
[--C-:B------:R-:W-:Y:S01]  /*33b0*/  FFMA R130, R130, UR8, -R113.reuse ;  /* 0x0000000882827c23 */ /* 0x100fe20008000871 */
[--C-:B------:R-:W-:Y:S01]  /*33c0*/  FFMA R131, R131, UR8, -R113.reuse ;  /* 0x0000000883837c23 */ /* 0x100fe20008000871 */
[----:B------:R-:W-:Y:S03]  /*33d0*/  STS.U16 [R86+UR5+0xa00], R179 ;  /* 0x000a00b356007988 */ /* 0x000fe60008000405 */
[----:B------:R-:W-:Y:S01]  /*33e0*/  MUFU.EX2 R9, R9 ;  /* 0x0000000900097308 */ /* 0x000fe20000000800 */
[----:B------:R-:W-:Y:S01]  /*33f0*/  STS.U16 [R86+UR5+0x1200], R237 ;  /* 0x001200ed56007988 */ /* 0x000fe20008000405 */
[----:B-1----:R-:W-:Y:S01]  /*3400*/  LOP3.LUT R85, R84, 0x50, RZ, 0x3c, !PT ;  /* 0x0000005054557812 */ /* 0x002fe200078e3cff */
        /* <DEDUP_REMOVED lines=9> */
[----:B------:R-:W-:Y:S01]  /*34a0*/  FFMA R145, R145, UR8, -R4 ;  /* 0x0000000891917c23 */ /* 0x000fe20008000804 */
[----:B------:R-:W-:Y:S01]  /*34b0*/  STS.U16 [R87+UR5+0xb00], R177 ;  /* 0x000b00b157007988 */ /* 0x000fe20008000405 */
[----:B------:R-:W-:Y:S01]  /*34c0*/  FFMA R147, R147, UR8, -R113 ;  /* 0x0000000893937c23 */ /* 0x000fe20008000871 */
[----:B------:R-:W0:Y:S02]  /*34d0*/  LDC R252, c[0x0][0x280] ;  /* 0x0000a000fffc7b82 */ /* 0x000e240000000800 */
[----:B------:R-:W-:Y:S04]  /*34e0*/  STS.U16 [R87+UR5+0x1300], R236 ;  /* 0x001300ec57007988 */ /* 0x000fe80008000405 */
[----:B------:R1:W-:Y:S04]  /*34f0*/  STS.U16 [R87+UR5+0x1b00], R235 ;  /* 0x001b00eb57007988 */ /* 0x0003e80008000405 */
[----:B------:R-:W-:Y:S01]  /*3500*/  STS.U16 [R88+UR5+0x400], R175 ;  /* 0x000400af58007988 */ /* 0x000fe20008000405 */
[----:B-1----:R-:W-:-:S03]  /*3510*/  LOP3.LUT R87, R89, 0x60, RZ, 0x3c, !PT ;  /* 0x0000006059577812 */ /* 0x002fc600078e3cff */
[----:B------:R-:W-:Y:S04]  /*3520*/  STS.U16 [R88+UR5+0xc00], R222 ;  /* 0x000c00de58007988 */ /* 0x000fe80008000405 */
[----:B------:R-:W-:Y:S04]  /*3530*/  STS.U16 [R88+UR5+0x1400], R233 ;  /* 0x001400e958007988 */ /* 0x000fe80008000405 */
[----:B------:R-:W-:Y:S04]  /*3540*/  STS.U16 [R88+UR5+0x1c00], R234 ;  /* 0x001c00ea58007988 */ /* 0x000fe80008000405 */
[----:B------:R-:W-:Y:S04]  /*3550*/  STS.U16 [R85+UR5+0x500], R174 ;  /* 0x000500ae55007988 */ /* 0x000fe80008000405 */
[----:B------:R-:W-:Y:S04]  /*3560*/  STS.U16 [R85+UR5+0xd00], R182 ;  /* 0x000d00b655007988 */ /* 0x000fe80008000405 */
[----:B------:R-:W-:Y:S04]  /*3570*/  STS.U16 [R85+UR5+0x1500], R231 ;  /* 0x001500e755007988 */ /* 0x000fe80008000405 */
[----:B------:R-:W-:Y:S04]  /*3580*/  STS.U16 [R85+UR5+0x1d00], R232 ;  /* 0x001d00e855007988 */ /* 0x000fe80008000405 */
[----:B------:R3:W-:Y:S04]  /*3590*/  STS.U16 [R87+UR5+0x600], R170 ;  /* 0x000600aa57007988 */ /* 0x0007e80008000405 */
[----:B------:R-:W-:Y:S04]  /*35a0*/  STS.U16 [R87+UR5+0xe00], R181 ;  /* 0x000e00b557007988 */ /* 0x000fe80008000405 */
[----:B------:R-:W-:Y:S04]  /*35b0*/  STS.U16 [R87+UR5+0x1600], R228 ;  /* 0x001600e457007988 */ /* 0x000fe80008000405 */
[----:B------:R-:W-:Y:S04]  /*35c0*/  STS.U16 [R87+UR5+0x1e00], R230 ;  /* 0x001e00e657007988 */ /* 0x000fe80008000405 */
[----:B------:R-:W-:Y:S04]  /*35d0*/  STS.U16 [R96+UR5+0x700], R169 ;  /* 0x000700a960007988 */ /* 0x000fe80008000405 */
[----:B------:R-:W-:Y:S04]  /*35e0*/  STS.U16 [R96+UR5+0xf00], R224 ;  /* 0x000f00e060007988 */ /* 0x000fe80008000405 */
[----:B------:R-:W-:Y:S04]  /*35f0*/  STS.U16 [R96+UR5+0x1700], R229 ;  /* 0x001700e560007988 */ /* 0x000fe80008000405 */
[----:B------:R1:W-:Y:S01]  /*3600*/  STS.U16 [R96+UR5+0x1f00], R227 ;  /* 0x001f00e360007988 */ /* 0x0003e20008000405 */
[----:B------:R-:W-:Y:S01]  /*3610*/  BAR.SYNC.DEFER_BLOCKING 0x0 ;  /* 0x0000000000007b1d */ /* 0x000fe20000010000 */
[----:B------:R-:W-:Y:S01]  /*3620*/  FMUL R108, R108, 1.4426950216293334961 ;  /* 0x3fb8aa3b6c6c7820 */ /* 0x000fe20000400000 */
[----:B------:R-:W-:Y:S01]  /*3630*/  FMUL R109, R109, 1.4426950216293334961 ;  /* 0x3fb8aa3b6d6d7820 */ /* 0x000fe20000400000 */
[----:B------:R-:W-:Y:S01]  /*3640*/  FMUL R90, R90, 1.4426950216293334961 ;  /* 0x3fb8aa3b5a5a7820 */ /* 0x000fe20000400000 */
[----:B------:R-:W-:-:S02]  /*3650*/  FMUL R91, R91, 1.4426950216293334961 ;  /* 0x3fb8aa3b5b5b7820 */ /* 0x000fc40000400000 */
[----:B------:R-:W-:Y:S01]  /*3660*/  MUFU.EX2 R156, R108 ;  /* 0x0000006c009c7308 */ /* 0x000fe20000000800 */
[----:B------:R-:W-:-:S07]  /*3670*/  FMUL R92, R92, 1.4426950216293334961 ;  /* 0x3fb8aa3b5c5c7820 */ /* 0x000fce0000400000 */
[----:B------:R-:W-:Y:S01]  /*3680*/  MUFU.EX2 R157, R109 ;  /* 0x0000006d009d7308 */ /* 0x000fe20000000800 */
[----:B------:R-:W-:-:S07]  /*3690*/  FMUL R124, R124, 1.4426950216293334961 ;  /* 0x3fb8aa3b7c7c7820 */ /* 0x000fce0000400000 */
[----:B------:R-:W-:Y:S01]  /*36a0*/  MUFU.EX2 R109, R90 ;  /* 0x0000005a006d7308 */ /* 0x000fe20000000800 */
[----:B------:R-:W-:Y:S07]  /*36b0*/  LDSM.16.M88.4 R84, [R120+UR5+0x800] ;  /* 0x000800057854783b */ /* 0x000fee0008000200 */
[----:B------:R2:W4:Y:S02]  /*36c0*/  MUFU.EX2 R108, R91 ;  /* 0x0000005b006c7308 */ /* 0x0005240000000800 */
[----:B--2---:R-:W2:Y:S06]  /*36d0*/  LDSM.16.M88.4 R88, [R120+UR5] ;  /* 0x000000057858783b */ /* 0x004eac0008000200 */
[----:B------:R5:W-:Y:S01]  /*36e0*/  MUFU.EX2 R167, R92 ;  /* 0x0000005c00a77308 */ /* 0x000be20000000800 */
[----:B------:R-:W-:Y:S01]  /*36f0*/  FMUL R93, R93, 1.4426950216293334961 ;  /* 0x3fb8aa3b5d5d7820 */ /* 0x000fe20000400000 */
[----:B------:R-:W-:Y:S01]  /*3700*/  FMUL R94, R94, 1.4426950216293334961 ;  /* 0x3fb8aa3b5e5e7820 */ /* 0x000fe20000400000 */
[----:B------:R-:W-:Y:S01]  /*3710*/  FMUL R95, R95, 1.4426950216293334961 ;  /* 0x3fb8aa3b5f5f7820 */ /* 0x000fe20000400000 */
[----:B-----5:R-:W-:-:S04]  /*3720*/  FADD R92, -R113, R190 ;  /* 0x000000be715c7221 */ /* 0x020fc80000000100 */
[----:B------:R5:W-:Y:S01]  /*3730*/  MUFU.EX2 R125, R124 ;  /* 0x0000007c007d7308 */ /* 0x000be20000000800 */
[----:B------:R-:W-:Y:S01]  /*3740*/  FMUL R101, R101, 1.4426950216293334961 ;  /* 0x3fb8aa3b65657820 */ /* 0x000fe20000400000 */
[----:B------:R-:W-:Y:S01]  /*3750*/  FMUL R102, R102, 1.4426950216293334961 ;  /* 0x3fb8aa3b66667820 */ /* 0x000fe20000400000 */
[----:B------:R-:W-:Y:S01]  /*3760*/  FMUL R103, R103, 1.4426950216293334961 ;  /* 0x3fb8aa3b67677820 */ /* 0x000fe20000400000 */
[----:B-----5:R-:W-:Y:S01]  /*3770*/  FMUL R124, R92, 1.4426950216293334961 ;  /* 0x3fb8aa3b5c7c7820 */ /* 0x020fe20000400000 */
[----:B------:R-:W-:Y:S01]  /*3780*/  FFMA R16, R140, UR8, -R4 ;  /* 0x000000088c107c23 */ /* 0x000fe20008000804 */
[----:B------:R-:W-:Y:S02]  /*3790*/  FMUL R17, R141, 1.4426950216293334961 ;  /* 0x3fb8aa3b8d117820 */ /* 0x000fe40000400000 */
[----:B------:R-:W-:Y:S01]  /*37a0*/  MUFU.EX2 R166, R93 ;  /* 0x0000005d00a67308 */ /* 0x000fe20000000800 */
[----:B------:R-:W-:Y:S01]  /*37b0*/  FMUL R11, R129, 1.4426950216293334961 ;  /* 0x3fb8aa3b810b7820 */ /* 0x000fe20000400000 */
[----:B---3--:R-:W-:Y:S01]  /*37c0*/  FADD R170, R97, R100 ;  /* 0x0000006461aa7221 */ /* 0x008fe20000000000 */
[----:B------:R-:W-:-:S05]  /*37d0*/  F2FP.BF16.F32.PACK_AB R97, R100, R97 ;  /* 0x000000616461723e */ /* 0x000fca00000010ff */
[----:B------:R-:W3:Y:S01]  /*37e0*/  MUFU.EX2 R124, R124 ;  /* 0x0000007c007c7308 */ /* 0x000ee20000000800 */
[----:B------:R-:W-:-:S07]  /*37f0*/  FMUL R98, R98, 1.4426950216293334961 ;  /* 0x3fb8aa3b62627820 */ /* 0x000fce0000400000 */
[----:B------:R-:W-:Y:S08]  /*3800*/  MUFU.EX2 R140, R94 ;  /* 0x0000005e008c7308 */ /* 0x000ff00000000800 */
[----:B------:R5:W0:Y:S08]  /*3810*/  MUFU.EX2 R141, R95 ;  /* 0x0000005f008d7308 */ /* 0x000a300000000800 */
[----:B------:R-:W-:Y:S01]  /*3820*/  MUFU.EX2 R161, R101 ;  /* 0x0000006500a17308 */ /* 0x000fe20000000800 */
[----:B-----5:R-:W5:Y:S07]  /*3830*/  LDSM.16.M88.4 R92, [R120+UR5+0x1000] ;  /* 0x00100005785c783b */ /* 0x020f6e0008000200 */
[----:B------:R-:W-:Y:S08]  /*3840*/  MUFU.EX2 R133, R102 ;  /* 0x0000006600857308 */ /* 0x000ff00000000800 */
[----:B------:R1:W-:Y:S01]  /*3850*/  MUFU.EX2 R129, R103 ;  /* 0x0000006700817308 */ /* 0x0003e20000000800 */
[----:B------:R-:W-:Y:S01]  /*3860*/  FMUL R121, R121, 1.4426950216293334961 ;  /* 0x3fb8aa3b79797820 */ /* 0x000fe20000400000 */
[----:B------:R-:W-:Y:S01]  /*3870*/  FMUL R15, R137, 1.4426950216293334961 ;  /* 0x3fb8aa3b890f7820 */ /* 0x000fe20000400000 */
[----:B-1----:R-:W1:Y:S05]  /*3880*/  LDSM.16.M88.4 R100, [R120+UR5+0x1800] ;  /* 0x001800057864783b */ /* 0x002e6a0008000200 */
[----:B------:R4:W-:Y:S01]  /*3890*/  MUFU.EX2 R137, R98 ;  /* 0x0000006200897308 */ /* 0x0009e20000000800 */
[----:B------:R-:W-:Y:S01]  /*38a0*/  FMUL R104, R104, 1.4426950216293334961 ;  /* 0x3fb8aa3b68687820 */ /* 0x000fe20000400000 */
[----:B------:R-:W-:Y:S01]  /*38b0*/  FMUL R105, R105, 1.4426950216293334961 ;  /* 0x3fb8aa3b69697820 */ /* 0x000fe20000400000 */
[----:B------:R-:W-:Y:S01]  /*38c0*/  FMUL R99, R99, 1.4426950216293334961 ;  /* 0x3fb8aa3b63637820 */ /* 0x000fe20000400000 */
[----:B------:R-:W-:Y:S01]  /*38d0*/  FMUL R106, R106, 1.4426950216293334961 ;  /* 0x3fb8aa3b6a6a7820 */ /* 0x000fe20000400000 */
[----:B------:R-:W-:Y:S01]  /*38e0*/  FMUL R107, R107, 1.4426950216293334961 ;  /* 0x3fb8aa3b6b6b7820 */ /* 0x000fe20000400000 */
[----:B------:R-:W-:Y:S01]  /*38f0*/  FMUL R10, R128, 1.4426950216293334961 ;  /* 0x3fb8aa3b800a7820 */ /* 0x000fe20000400000 */
[--C-:B----4-:R-:W-:Y:S01]  /*3900*/  FFMA R98, R110, UR8, -R113.reuse ;  /* 0x000000086e627c23 */ /* 0x110fe20008000871 */
[----:B------:R-:W-:Y:S01]  /*3910*/  MUFU.EX2 R159, R121 ;  /* 0x00000079009f7308 */ /* 0x000fe20000000800 */
[----:B------:R-:W-:Y:S01]  /*3920*/  FMUL R14, R136, 1.4426950216293334961 ;  /* 0x3fb8aa3b880e7820 */ /* 0x000fe20000400000 */
[----:B------:R-:W-:Y:S01]  /*3930*/  FFMA R110, R115, UR8, -R113 ;  /* 0x00000008736e7c23 */ /* 0x000fe20008000871 */
[----:B------:R-:W-:Y:S01]  /*3940*/  FMUL R115, R98, 1.4426950216293334961 ;  /* 0x3fb8aa3b62737820 */ /* 0x000fe20000400000 */
[----:B------:R-:W-:-:S02]  /*3950*/  F2FP.BF16.F32.PACK_AB R96, R223, R183 ;  /* 0x000000b7df60723e */ /* 0x000fc400000010ff */
[----:B------:R-:W-:Y:S02]  /*3960*/  F2FP.BF16.F32.PACK_AB R98, R168, R171 ;  /* 0x000000aba862723e */ /* 0x000fe400000010ff */
[----:B------:R4:W-:Y:S01]  /*3970*/  MUFU.EX2 R162, R104 ;  /* 0x0000006800a27308 */ /* 0x0009e20000000800 */
[----:B------:R-:W-:-:S07]  /*3980*/  FMUL R7, R112, 1.4426950216293334961 ;  /* 0x3fb8aa3b70077820 */ /* 0x000fce0000400000 */
[----:B------:R2:W-:Y:S01]  /*3990*/  MUFU.EX2 R160, R105 ;  /* 0x0000006900a07308 */ /* 0x0005e20000000800 */
[C---:B----4-:R-:W-:Y:S01]  /*39a0*/  FMUL R104, R117.reuse, R80 ;  /* 0x0000005075687220 */ /* 0x050fe20000400000 */
[----:B------:R-:W-:-:S06]  /*39b0*/  FMUL R80, R117, R76 ;  /* 0x0000004c75507220 */ /* 0x000fcc0000400000 */
[----:B------:R4:W0:Y:S01]  /*39c0*/  MUFU.EX2 R136, R99 ;  /* 0x0000006300887308 */ /* 0x0008220000000800 */
[C---:B--2---:R-:W-:Y:S01]  /*39d0*/  FMUL R105, R117.reuse, R81 ;  /* 0x0000005175697220 */ /* 0x044fe20000400000 */
[----:B------:R-:W-:-:S06]  /*39e0*/  FMUL R81, R117, R77 ;  /* 0x0000004d75517220 */ /* 0x000fcc0000400000 */
[----:B------:R3:W-:Y:S01]  /*39f0*/  MUFU.EX2 R121, R106 ;  /* 0x0000006a00797308 */ /* 0x0007e20000000800 */
[----:B----4-:R-:W-:-:S07]  /*3a00*/  F2FP.BF16.F32.PACK_AB R99, R108, R109 ;  /* 0x0000006d6c63723e */ /* 0x010fce00000010ff */
[----:B------:R2:W4:Y:S01]  /*3a10*/  MUFU.EX2 R128, R107 ;  /* 0x0000006b00807308 */ /* 0x0005220000000800 */
[C---:B---3--:R-:W-:Y:S01]  /*3a20*/  FMUL R106, R124.reuse, R82 ;  /* 0x000000527c6a7220 */ /* 0x048fe20000400000 */
[C---:B------:R-:W-:Y:S01]  /*3a30*/  FMUL R82, R124.reuse, R78 ;  /* 0x0000004e7c527220 */ /* 0x040fe20000400000 */
[C---:B--2---:R-:W-:Y:S01]  /*3a40*/  FMUL R107, R124.reuse, R83 ;  /* 0x000000537c6b7220 */ /* 0x044fe20000400000 */
[----:B------:R-:W-:Y:S01]  /*3a50*/  FMUL R83, R124, R79 ;  /* 0x0000004f7c537220 */ /* 0x000fe20000400000 */
[----:B------:R-:W-:Y:S01]  /*3a60*/  FMUL R112, R144, 1.4426950216293334961 ;  /* 0x3fb8aa3b90707820 */ /* 0x000fe20000400000 */
[----:B------:R-:W-:-:S04]  /*3a70*/  FADD R144, R183, R223 ;  /* 0x000000dfb7907221 */ /* 0x000fc80000000000 */
[----:B------:R-:W-:Y:S01]  /*3a80*/  HMMA.16816.F32.BF16 R76, R96, R88, R104 ;  /* 0x00000058604c723c */ /* 0x000fe20000041868 */
[----:B------:R-:W-:Y:S01]  /*3a90*/  FFMA R132, R111, UR8, -R113 ;  /* 0x000000086f847c23 */ /* 0x000fe20008000871 */
[----:B------:R-:W-:Y:S01]  /*3aa0*/  FADD R111, R171, R144 ;  /* 0x00000090ab6f7221 */ /* 0x000fe20000000000 */
[----:B------:R-:W-:-:S04]  /*3ab0*/  FADD R109, R109, R170 ;  /* 0x000000aa6d6d7221 */ /* 0x000fc80000000000 */
[C---:B------:R-:W-:Y:S01]  /*3ac0*/  FMUL R104, R117.reuse, R72 ;  /* 0x0000004875687220 */ /* 0x040fe20000400000 */
[----:B------:R-:W-:Y:S01]  /*3ad0*/  FMUL R105, R117, R73 ;  /* 0x0000004975697220 */ /* 0x000fe20000400000 */
[C---:B------:R-:W-:Y:S01]  /*3ae0*/  FMUL R106, R124.reuse, R74 ;  /* 0x0000004a7c6a7220 */ /* 0x040fe20000400000 */
[----:B------:R-:W-:Y:S02]  /*3af0*/  FMUL R107, R124, R75 ;  /* 0x0000004b7c6b7220 */ /* 0x000fe40000400000 */
[----:B------:R-:W-:Y:S01]  /*3b00*/  HMMA.16816.F32.BF16 R72, R96, R84, R80 ;  /* 0x000000546048723c */ /* 0x000fe20000041850 */
[----:B------:R-:W-:Y:S01]  /*3b10*/  FADD R168, R168, R111 ;  /* 0x0000006fa8a87221 */ /* 0x000fe20000000000 */
[----:B------:R-:W-:-:S05]  /*3b20*/  FADD R88, R108, R109 ;  /* 0x0000006d6c587221 */ /* 0x000fca0000000000 */
[--C-:B------:R-:W-:Y:S01]  /*3b30*/  FFMA R84, R119, UR8, -R113.reuse ;  /* 0x0000000877547c23 */ /* 0x100fe20008000871 */
[----:B------:R-:W-:Y:S01]  /*3b40*/  FMUL R119, R114, 1.4426950216293334961 ;  /* 0x3fb8aa3b72777820 */ /* 0x000fe20000400000 */
[----:B------:R-:W-:Y:S01]  /*3b50*/  LOP3.LUT R114, R120, 0x40, RZ, 0x3c, !PT ;  /* 0x0000004078727812 */ /* 0x000fe200078e3cff */
[----:B------:R-:W-:Y:S01]  /*3b60*/  FFMA R85, R118, UR8, -R113 ;  /* 0x0000000876557c23 */ /* 0x000fe20008000871 */
[----:B------:R-:W-:Y:S01]  /*3b70*/  FMUL R118, R110, 1.4426950216293334961 ;  /* 0x3fb8aa3b6e767820 */ /* 0x000fe20000400000 */
[C---:B------:R-:W-:Y:S01]  /*3b80*/  FMUL R108, R117.reuse, R68 ;  /* 0x00000044756c7220 */ /* 0x040fe20000400000 */
[C---:B------:R-:W-:Y:S01]  /*3b90*/  FMUL R110, R124.reuse, R70 ;  /* 0x000000467c6e7220 */ /* 0x040fe20000400000 */
[----:B------:R-:W-:Y:S01]  /*3ba0*/  FMUL R109, R117, R69 ;  /* 0x00000045756d7220 */ /* 0x000fe20000400000 */
[----:B------:R-:W-:Y:S02]  /*3bb0*/  FMUL R111, R124, R71 ;  /* 0x000000477c6f7220 */ /* 0x000fe40000400000 */
[----:B------:R-:W2:Y:S01]  /*3bc0*/  LDSM.16.M88.4 R68, [R114+UR5] ;  /* 0x000000057244783b */ /* 0x000ea20008000200 */
[C---:B-----5:R-:W-:Y:S06]  /*3bd0*/  HMMA.16816.F32.BF16 R80, R96.reuse, R92, R104 ;  /* 0x0000005c6050723c */ /* 0x060fec0000041868 */
[----:B-1----:R-:W-:Y:S01]  /*3be0*/  HMMA.16816.F32.BF16 R96, R96, R100, R108 ;  /* 0x000000646060723c */ /* 0x002fe2000004186c */
[----:B------:R-:W-:Y:S01]  /*3bf0*/  F2FP.BF16.F32.PACK_AB R104, R166, R167 ;  /* 0x000000a7a668723e */ /* 0x000fe200000010ff */
[----:B------:R-:W1:Y:S01]  /*3c00*/  LDSM.16.M88.4 R108, [R114+UR5+0x800] ;  /* 0x00080005726c783b */ /* 0x000e620008000200 */
[----:B------:R-:W-:-:S02]  /*3c10*/  F2FP.BF16.F32.PACK_AB R106, R164, R165 ;  /* 0x000000a5a46a723e */ /* 0x000fc400000010ff */
[----:B0-----:R-:W-:Y:S02]  /*3c20*/  F2FP.BF16.F32.PACK_AB R105, R141, R140 ;  /* 0x0000008c8d69723e */ /* 0x001fe400000010ff */
[----:B------:R-:W-:Y:S01]  /*3c30*/  F2FP.BF16.F32.PACK_AB R107, R136, R137 ;  /* 0x00000089886b723e */ /* 0x000fe200000010ff */
[----:B------:R-:W-:Y:S01]  /*3c40*/  FMUL R92, R85, 1.4426950216293334961 ;  /* 0x3fb8aa3b555c7820 */ /* 0x000fe20000400000 */
[----:B------:R-:W-:Y:S01]  /*3c50*/  FMUL R93, R84, 1.4426950216293334961 ;  /* 0x3fb8aa3b545d7820 */ /* 0x000fe20000400000 */
[----:B------:R-:W-:-:S04]  /*3c60*/  FADD R100, R140, R88 ;  /* 0x000000588c647221 */ /* 0x000fc80000000000 */
[C---:B------:R-:W-:Y:S01]  /*3c70*/  HMMA.16816.F32.BF16 R76, R104.reuse, R90, R76 ;  /* 0x0000005a684c723c */ /* 0x040fe2000004184c */
[----:B------:R-:W0:Y:S05]  /*3c80*/  LDSM.16.M88.4 R88, [R114+UR5+0x1000] ;  /* 0x001000057258783b */ /* 0x000e2a0008000200 */
[----:B------:R-:W-:Y:S01]  /*3c90*/  HMMA.16816.F32.BF16 R84, R104, R86, R72 ;  /* 0x000000566854723c */ /* 0x000fe20000041848 */
[----:B------:R-:W3:Y:S01]  /*3ca0*/  LDSM.16.M88.4 R72, [R114+UR5+0x1800] ;  /* 0x001800057248783b */ /* 0x000ee20008000200 */
[----:B------:R-:W-:Y:S01]  /*3cb0*/  FADD R167, R167, R168 ;  /* 0x000000a8a7a77221 */ /* 0x000fe20000000000 */
[----:B------:R-:W-:-:S03]  /*3cc0*/  FADD R100, R141, R100 ;  /* 0x000000648d647221 */ /* 0x000fc60000000000 */
[----:B------:R-:W-:Y:S01]  /*3cd0*/  FADD R166, R166, R167 ;  /* 0x000000a7a6a67221 */ /* 0x000fe20000000000 */
[----:B------:R5:W-:Y:S01]  /*3ce0*/  MUFU.EX2 R140, R92 ;  /* 0x0000005c008c7308 */ /* 0x000be20000000800 */
[----:B------:R-:W-:Y:S01]  /*3cf0*/  HMMA.16816.F32.BF16 R80, R104, R94, R80 ;  /* 0x0000005e6850723c */ /* 0x000fe20000041850 */
[----:B------:R-:W-:Y:S01]  /*3d00*/  FMUL R132, R132, 1.4426950216293334961 ;  /* 0x3fb8aa3b84847820 */ /* 0x000fe20000400000 */
[----:B------:R-:W-:Y:S01]  /*3d10*/  FADD R165, R165, R166 ;  /* 0x000000a6a5a57221 */ /* 0x000fe20000000000 */
[----:B------:R-:W-:-:S03]  /*3d20*/  FADD R137, R137, R100 ;  /* 0x0000006489897221 */ /* 0x000fc60000000000 */
[----:B------:R-:W-:Y:S01]  /*3d30*/  HMMA.16816.F32.BF16 R96, R104, R102, R96 ;  /* 0x000000666860723c */ /* 0x000fe20000041860 */
[----:B------:R2:W-:Y:S01]  /*3d40*/  MUFU.EX2 R141, R93 ;  /* 0x0000005d008d7308 */ /* 0x0005e20000000800 */
[----:B-----5:R-:W-:Y:S02]  /*3d50*/  F2FP.BF16.F32.PACK_AB R92, R161, R163 ;  /* 0x000000a3a15c723e */ /* 0x020fe400000010ff */
[----:B------:R-:W-:Y:S02]  /*3d60*/  F2FP.BF16.F32.PACK_AB R94, R160, R162 ;  /* 0x000000a2a05e723e */ /* 0x000fe400000010ff */
[----:B----4-:R-:W-:Y:S02]  /*3d70*/  F2FP.BF16.F32.PACK_AB R95, R128, R121 ;  /* 0x00000079805f723e */ /* 0x010fe400000010ff */
[----:B--2---:R-:W-:Y:S01]  /*3d80*/  F2FP.BF16.F32.PACK_AB R93, R129, R133 ;  /* 0x00000085815d723e */ /* 0x004fe200000010ff */
[----:B------:R-:W-:Y:S01]  /*3d90*/  FADD R164, R164, R165 ;  /* 0x000000a5a4a47221 */ /* 0x000fe20000000000 */
[----:B------:R-:W-:Y:S01]  /*3da0*/  FADD R100, R136, R137 ;  /* 0x0000008988647221 */ /* 0x000fe20000000000 */
[----:B------:R-:W-:Y:S02]  /*3db0*/  MUFU.EX2 R7, R7 ;  /* 0x0000000700077308 */ /* 0x000fe40000000800 */
[----:B------:R-:W-:-:S02]  /*3dc0*/  FADD R164, R163, R164 ;  /* 0x000000a4a3a47221 */ /* 0x000fc40000000000 */
[----:B------:R-:W-:Y:S01]  /*3dd0*/  HMMA.16816.F32.BF16 R76, R92, R68, R76 ;  /* 0x000000445c4c723c */ /* 0x000fe2000004184c */
[----:B------:R-:W-:-:S03]  /*3de0*/  FADD R144, R133, R100 ;  /* 0x0000006485907221 */ /* 0x000fc60000000000 */
[----:B------:R-:W-:Y:S01]  /*3df0*/  MUFU.EX2 R115, R115 ;  /* 0x0000007300737308 */ /* 0x000fe20000000800 */
[----:B------:R-:W-:-:S07]  /*3e00*/  FADD R161, R161, R164 ;  /* 0x000000a4a1a17221 */ /* 0x000fce0000000000 */
[----:B------:R-:W2:Y:S01]  /*3e10*/  MUFU.EX2 R132, R132 ;  /* 0x0000008400847308 */ /* 0x000ea20000000800 */
[----:B------:R-:W-:-:S07]  /*3e20*/  FADD R144, R129, R144 ;  /* 0x0000009081907221 */ /* 0x000fce0000000000 */
[----:B------:R-:W-:Y:S08]  /*3e30*/  MUFU.EX2 R119, R119 ;  /* 0x0000007700777308 */ /* 0x000ff00000000800 */
[----:B------:R-:W4:Y:S01]  /*3e40*/  MUFU.EX2 R118, R118 ;  /* 0x0000007600767308 */ /* 0x000f220000000800 */
[----:B------:R-:W-:Y:S01]  /*3e50*/  FADD R161, R162, R161 ;  /* 0x000000a1a2a17221 */ /* 0x000fe20000000000 */
[C---:B-1----:R-:W-:Y:S01]  /*3e60*/  HMMA.16816.F32.BF16 R84, R92.reuse, R108, R84 ;  /* 0x0000006c5c54723c */ /* 0x042fe20000041854 */
[----:B------:R-:W-:Y:S01]  /*3e70*/  FADD R121, R121, R144 ;  /* 0x0000009079797221 */ /* 0x000fe20000000000 */
[----:B------:R-:W-:Y:S01]  /*3e80*/  FMUL R116, R116, 1.4426950216293334961 ;  /* 0x3fb8aa3b74747820 */ /* 0x000fe20000400000 */
[----:B------:R-:W-:Y:S01]  /*3e90*/  FFMA R100, R126, UR8, -R113 ;  /* 0x000000087e647c23 */ /* 0x000fe20008000871 */
[----:B------:R-:W-:Y:S01]  /*3ea0*/  FADD R161, R160, R161 ;  /* 0x000000a1a0a17221 */ /* 0x000fe20000000000 */
[----:B------:R-:W-:Y:S01]  /*3eb0*/  FFMA R68, R127, UR8, -R113 ;  /* 0x000000087f447c23 */ /* 0x000fe20008000871 */
[----:B------:R-:W-:Y:S01]  /*3ec0*/  FADD R128, R128, R121 ;  /* 0x0000007980807221 */ /* 0x000fe20000000000 */
[----:B0-----:R-:W-:Y:S01]  /*3ed0*/  HMMA.16816.F32.BF16 R80, R92, R88, R80 ;  /* 0x000000585c50723c */ /* 0x001fe20000041850 */
[----:B------:R-:W0:Y:S01]  /*3ee0*/  MUFU.EX2 R155, R116 ;  /* 0x00000074009b7308 */ /* 0x000e220000000800 */
[----:B------:R-:W-:Y:S01]  /*3ef0*/  FMUL R100, R100, 1.4426950216293334961 ;  /* 0x3fb8aa3b64647820 */ /* 0x000fe20000400000 */
[----:B------:R-:W-:Y:S01]  /*3f00*/  FADD R102, R156, R161 ;  /* 0x000000a19c667221 */ /* 0x000fe20000000000 */
[----:B------:R-:W-:-:S02]  /*3f10*/  F2FP.BF16.F32.PACK_AB R104, R157, R156 ;  /* 0x0000009c9d68723e */ /* 0x000fc400000010ff */
[----:B---3--:R-:W-:Y:S01]  /*3f20*/  HMMA.16816.F32.BF16 R96, R92, R72, R96 ;  /* 0x000000485c60723c */ /* 0x008fe20000041860 */
[----:B--2---:R-:W-:Y:S01]  /*3f30*/  F2FP.BF16.F32.PACK_AB R105, R132, R115 ;  /* 0x000000738469723e */ /* 0x004fe200000010ff */
[----:B------:R-:W1:Y:S01]  /*3f40*/  LDSM.16.M88.4 R92, [R120+UR5+0x880] ;  /* 0x00088005785c783b */ /* 0x000e620008000200 */
[----:B------:R-:W-:Y:S02]  /*3f50*/  F2FP.BF16.F32.PACK_AB R106, R154, R7 ;  /* 0x000000079a6a723e */ /* 0x000fe400000010ff */
[----:B----4-:R-:W-:Y:S01]  /*3f60*/  F2FP.BF16.F32.PACK_AB R107, R118, R119 ;  /* 0x00000077766b723e */ /* 0x010fe200000010ff */
[----:B------:R-:W-:Y:S01]  /*3f70*/  FMUL R68, R68, 1.4426950216293334961 ;  /* 0x3fb8aa3b44447820 */ /* 0x000fe20000400000 */
[----:B------:R-:W-:Y:S01]  /*3f80*/  FADD R69, R115, R128 ;  /* 0x0000008073457221 */ /* 0x000fe20000000000 */
[----:B------:R-:W-:Y:S01]  /*3f90*/  FMUL R122, R122, 1.4426950216293334961 ;  /* 0x3fb8aa3b7a7a7820 */ /* 0x000fe20000400000 */
[----:B------:R2:W-:Y:S01]  /*3fa0*/  MUFU.EX2 R127, R100 ;  /* 0x00000064007f7308 */ /* 0x0005e20000000800 */
[----:B------:R-:W-:Y:S01]  /*3fb0*/  FADD R88, R157, R102 ;  /* 0x000000669d587221 */ /* 0x000fe20000000000 */
[----:B------:R-:W-:Y:S01]  /*3fc0*/  FADD R108, R132, R69 ;  /* 0x00000045846c7221 */ /* 0x000fe20000000000 */
[----:B------:R-:W-:Y:S01]  /*3fd0*/  HMMA.16816.F32.BF16 R76, R104, R70, R76 ;  /* 0x00000046684c723c */ /* 0x000fe2000004184c */
[----:B------:R-:W-:Y:S01]  /*3fe0*/  FMUL R123, R123, 1.4426950216293334961 ;  /* 0x3fb8aa3b7b7b7820 */ /* 0x000fe20000400000 */
[----:B------:R-:W-:-:S03]  /*3ff0*/  FADD R7, R7, R88 ;  /* 0x0000005807077221 */ /* 0x000fc60000000000 */
[----:B------:R3:W-:Y:S01]  /*4000*/  MUFU.EX2 R109, R68 ;  /* 0x00000044006d7308 */ /* 0x0007e20000000800 */
[----:B--2---:R-:W2:Y:S01]  /*4010*/  LDSM.16.M88.4 R100, [R120+UR5+0x80] ;  /* 0x000080057864783b */ /* 0x004ea20008000200 */
[----:B------:R-:W-:Y:S01]  /*4020*/  FADD R73, R119, R108 ;  /* 0x0000006c77497221 */ /* 0x000fe20000000000 */
[----:B------:R-:W-:-:S05]  /*4030*/  FADD R154, R154, R7 ;  /* 0x000000079a9a7221 */ /* 0x000fca0000000000 */
[----:B------:R-:W4:Y:S01]  /*4040*/  MUFU.EX2 R136, R122 ;  /* 0x0000007a00887308 */ /* 0x000f220000000800 */
[----:B---3--:R-:W3:Y:S01]  /*4050*/  LDSM.16.M88.4 R68, [R120+UR5+0x1080] ;  /* 0x001080057844783b */ /* 0x008ee20008000200 */
[----:B------:R-:W-:Y:S01]  /*4060*/  FADD R73, R118, R73 ;  /* 0x0000004976497221 */ /* 0x000fe20000000000 */
[----:B------:R-:W-:Y:S05]  /*4070*/  HMMA.16816.F32.BF16 R84, R104, R110, R84 ;  /* 0x0000006e6854723c */ /* 0x000fea0000041854 */
[----:B------:R5:W1:Y:S01]  /*4080*/  MUFU.EX2 R126, R123 ;  /* 0x0000007b007e7308 */ /* 0x000a620000000800 */
[----:B0-----:R-:W-:Y:S01]  /*4090*/  FADD R89, R155, R154 ;  /* 0x0000009a9b597221 */ /* 0x001fe20000000000 */
[----:B------:R-:W-:Y:S01]  /*40a0*/  FADD R72, R140, R73 ;  /* 0x000000498c487221 */ /* 0x000fe20000000000 */
[----:B------:R-:W-:-:S02]  /*40b0*/  FMUL R130, R130, 1.4426950216293334961 ;  /* 0x3fb8aa3b82827820 */ /* 0x000fc40000400000 */
[C---:B------:R-:W-:Y:S01]  /*40c0*/  FADD R73, R8.reuse, R89 ;  /* 0x0000005908497221 */ /* 0x040fe20000000000 */
[----:B-----5:R-:W0:Y:S01]  /*40d0*/  LDSM.16.M88.4 R120, [R120+UR5+0x1880] ;  /* 0x001880057878783b */ /* 0x020e220008000200 */
[----:B------:R-:W-:Y:S01]  /*40e0*/  FADD R111, R141, R72 ;  /* 0x000000488d6f7221 */ /* 0x000fe20000000000 */
[----:B------:R-:W5:Y:S01]  /*40f0*/  MUFU.EX2 R10, R10 ;  /* 0x0000000a000a7308 */ /* 0x000f620000000800 */
[----:B------:R-:W-:Y:S01]  /*4100*/  F2FP.BF16.F32.PACK_AB R88, R8, R155 ;  /* 0x0000009b0858723e */ /* 0x000fe200000010ff */
[----:B------:R-:W-:Y:S01]  /*4110*/  HMMA.16816.F32.BF16 R80, R104, R90, R80 ;  /* 0x0000005a6850723c */ /* 0x000fe20000041850 */
[----:B------:R-:W-:Y:S01]  /*4120*/  FMUL R131, R131, 1.4426950216293334961 ;  /* 0x3fb8aa3b83837820 */ /* 0x000fe20000400000 */
[----:B------:R-:W-:Y:S01]  /*4130*/  FADD R8, R158, R73 ;  /* 0x000000499e087221 */ /* 0x000fe20000000000 */
[----:B------:R-:W-:Y:S01]  /*4140*/  FMUL R12, R12, 1.4426950216293334961 ;  /* 0x3fb8aa3b0c0c7820 */ /* 0x000fe20000400000 */
[----:B----4-:R-:W-:Y:S02]  /*4150*/  FADD R111, R136, R111 ;  /* 0x0000006f886f7221 */ /* 0x010fe40000000000 */
[----:B------:R-:W4:Y:S01]  /*4160*/  MUFU.EX2 R115, R130 ;  /* 0x0000008200737308 */ /* 0x000f220000000800 */
[----:B------:R-:W-:Y:S01]  /*4170*/  FMUL R7, R134, 1.4426950216293334961 ;  /* 0x3fb8aa3b86077820 */ /* 0x000fe20000400000 */
[C---:B-1----:R-:W-:Y:S01]  /*4180*/  F2FP.BF16.F32.PACK_AB R91, R126.reuse, R136 ;  /* 0x000000887e5b723e */ /* 0x042fe200000010ff */
[----:B------:R-:W-:Y:S01]  /*4190*/  FADD R8, R159, R8 ;  /* 0x000000089f087221 */ /* 0x000fe20000000000 */
[----:B------:R-:W-:Y:S01]  /*41a0*/  FMUL R13, R13, 1.4426950216293334961 ;  /* 0x3fb8aa3b0d0d7820 */ /* 0x000fe20000400000 */
[----:B------:R-:W-:-:S03]  /*41b0*/  FADD R126, R126, R111 ;  /* 0x0000006f7e7e7221 */ /* 0x000fc60000000000 */
[----:B------:R-:W1:Y:S01]  /*41c0*/  MUFU.EX2 R11, R11 ;  /* 0x0000000b000b7308 */ /* 0x000e620000000800 */
[----:B------:R-:W-:Y:S01]  /*41d0*/  FMUL R108, R135, 1.4426950216293334961 ;  /* 0x3fb8aa3b876c7820 */ /* 0x000fe20000400000 */
[----:B------:R-:W-:Y:S01]  /*41e0*/  F2FP.BF16.F32.PACK_AB R89, R141, R140 ;  /* 0x0000008c8d59723e */ /* 0x000fe200000010ff */
[----:B------:R-:W-:Y:S01]  /*41f0*/  HMMA.16816.F32.BF16 R96, R104, R74, R96 ;  /* 0x0000004a6860723c */ /* 0x000fe20000041860 */
[----:B------:R-:W-:-:S04]  /*4200*/  F2FP.BF16.F32.PACK_AB R90, R159, R158 ;  /* 0x0000009e9f5a723e */ /* 0x000fc800000010ff */
[----:B------:R-:W3:Y:S01]  /*4210*/  MUFU.EX2 R119, R131 ;  /* 0x0000008300777308 */ /* 0x000ee20000000800 */
[----:B------:R-:W-:Y:S01]  /*4220*/  FADD R8, R125, R8 ;  /* 0x000000087d087221 */ /* 0x000fe20000000000 */
[----:B------:R-:W-:Y:S01]  /*4230*/  FADD R126, R127, R126 ;  /* 0x0000007e7f7e7221 */ /* 0x000fe20000000000 */
[----:B------:R-:W-:Y:S01]  /*4240*/  FMUL R110, R138, 1.4426950216293334961 ;  /* 0x3fb8aa3b8a6e7820 */ /* 0x000fe20000400000 */
[----:B------:R-:W-:-:S04]  /*4250*/  FMUL R139, R139, 1.4426950216293334961 ;  /* 0x3fb8aa3b8b8b7820 */ /* 0x000fc80000400000 */
[----:B------:R-:W0:Y:S01]  /*4260*/  MUFU.EX2 R12, R12 ;  /* 0x0000000c000c7308 */ /* 0x000e220000000800 */
[----:B------:R-:W-:Y:S01]  /*4270*/  FADD R75, R9, R8 ;  /* 0x00000008094b7221 */ /* 0x000fe20000000000 */
[----:B------:R-:W-:-:S06]  /*4280*/  FADD R126, R109, R126 ;  /* 0x0000007e6d7e7221 */ /* 0x000fcc0000000000 */
[----:B------:R-:W0:Y:S01]  /*4290*/  MUFU.EX2 R7, R7 ;  /* 0x0000000700077308 */ /* 0x000e220000000800 */
[----:B------:R-:W-:Y:S01]  /*42a0*/  HMMA.16816.F32.BF16 R84, R88, R92, R84 ;  /* 0x0000005c5854723c */ /* 0x000fe20000041854 */
[----:B-----5:R-:W-:-:S06]  /*42b0*/  FADD R8, R10, R75 ;  /* 0x0000004b0a087221 */ /* 0x020fcc0000000000 */
[----:B------:R-:W5:Y:S01]  /*42c0*/  MUFU.EX2 R13, R13 ;  /* 0x0000000d000d7308 */ /* 0x000f620000000800 */
[----:B------:R-:W-:Y:S01]  /*42d0*/  FMUL R16, R16, 1.4426950216293334961 ;  /* 0x3fb8aa3b10107820 */ /* 0x000fe20000400000 */
[----:B----4-:R-:W-:-:S06]  /*42e0*/  FADD R126, R115, R126 ;  /* 0x0000007e737e7221 */ /* 0x010fcc0000000000 */
[----:B------:R-:W4:Y:S01]  /*42f0*/  MUFU.EX2 R108, R108 ;  /* 0x0000006c006c7308 */ /* 0x000f220000000800 */
[C---:B-1----:R-:W-:Y:S01]  /*4300*/  F2FP.BF16.F32.PACK_AB R74, R11.reuse, R10 ;  /* 0x0000000a0b4a723e */ /* 0x042fe200000010ff */
[----:B------:R-:W-:Y:S01]  /*4310*/  FMUL R142, R142, 1.4426950216293334961 ;  /* 0x3fb8aa3b8e8e7820 */ /* 0x000fe20000400000 */
[----:B------:R-:W-:-:S05]  /*4320*/  FADD R11, R11, R8 ;  /* 0x000000080b0b7221 */ /* 0x000fca0000000000 */
[----:B------:R-:W1:Y:S01]  /*4330*/  MUFU.EX2 R14, R14 ;  /* 0x0000000e000e7308 */ /* 0x000e620000000800 */
[----:B--2---:R-:W-:Y:S01]  /*4340*/  HMMA.16816.F32.BF16 R76, R88, R100, R76 ;  /* 0x00000064584c723c */ /* 0x004fe2000004184c */
[----:B---3--:R-:W-:-:S06]  /*4350*/  FADD R126, R119, R126 ;  /* 0x0000007e777e7221 */ /* 0x008fcc0000000000 */
[----:B------:R-:W-:Y:S01]  /*4360*/  MUFU.EX2 R15, R15 ;  /* 0x0000000f000f7308 */ /* 0x000fe20000000800 */
[----:B------:R-:W-:Y:S01]  /*4370*/  FMUL R92, R143, 1.4426950216293334961 ;  /* 0x3fb8aa3b8f5c7820 */ /* 0x000fe20000400000 */
[----:B------:R-:W-:Y:S01]  /*4380*/  F2FP.BF16.F32.PACK_AB R73, R109, R127 ;  /* 0x0000007f6d49723e */ /* 0x000fe200000010ff */
[----:B------:R-:W-:Y:S01]  /*4390*/  FMUL R116, R145, 1.4426950216293334961 ;  /* 0x3fb8aa3b91747820 */ /* 0x000fe20000400000 */
[----:B------:R-:W-:Y:S01]  /*43a0*/  F2FP.BF16.F32.PACK_AB R72, R9, R125 ;  /* 0x0000007d0948723e */ /* 0x000fe200000010ff */
[----:B------:R-:W-:Y:S01]  /*43b0*/  FMUL R147, R147, 1.4426950216293334961 ;  /* 0x3fb8aa3b93937820 */ /* 0x000fe20000400000 */
[----:B------:R-:W-:Y:S02]  /*43c0*/  LDSM.16.M88.4 R104, [R114+UR5+0x80] ;  /* 0x000080057268783b */ /* 0x000fe40008000200 */
[----:B------:R-:W2:Y:S01]  /*43d0*/  MUFU.EX2 R110, R110 ;  /* 0x0000006e006e7308 */ /* 0x000ea20000000800 */
[----:B------:R-:W-:Y:S01]  /*43e0*/  HMMA.16816.F32.BF16 R80, R88, R68, R80 ;  /* 0x000000445850723c */ /* 0x000fe20000041850 */
[----:B0-----:R-:W-:Y:S01]  /*43f0*/  FADD R8, R12, R11 ;  /* 0x0000000b0c087221 */ /* 0x001fe20000000000 */
[----:B------:R-:W-:-:S05]  /*4400*/  FADD R11, R7, R126 ;  /* 0x0000007e070b7221 */ /* 0x000fca0000000000 */
[----:B------:R-:W0:Y:S01]  /*4410*/  MUFU.EX2 R93, R139 ;  /* 0x0000008b005d7308 */ /* 0x000e220000000800 */
[----:B------:R-:W-:Y:S01]  /*4420*/  FMUL R109, R146, 1.4426950216293334961 ;  /* 0x3fb8aa3b926d7820 */ /* 0x000fe20000400000 */
[----:B-----5:R-:W-:-:S06]  /*4430*/  FADD R9, R13, R8 ;  /* 0x000000080d097221 */ /* 0x020fcc0000000000 */
[----:B------:R-:W3:Y:S01]  /*4440*/  MUFU.EX2 R16, R16 ;  /* 0x0000001000107308 */ /* 0x000ee20000000800 */
[----:B----4-:R-:W-:-:S07]  /*4450*/  FADD R11, R108, R11 ;  /* 0x0000000b6c0b7221 */ /* 0x010fce0000000000 */
[----:B------:R-:W4:Y:S01]  /*4460*/  MUFU.EX2 R69, R142 ;  /* 0x0000008e00457308 */ /* 0x000f220000000800 */
[----:B------:R-:W-:Y:S01]  /*4470*/  F2FP.BF16.F32.PACK_AB R75, R119, R115 ;  /* 0x00000073774b723e */ /* 0x000fe200000010ff */
[----:B------:R-:W-:Y:S01]  /*4480*/  HMMA.16816.F32.BF16 R96, R88, R120, R96 ;  /* 0x000000785860723c */ /* 0x000fe20000041860 */
[----:B-1----:R-:W-:-:S05]  /*4490*/  FADD R68, R14, R9 ;  /* 0x000000090e447221 */ /* 0x002fca0000000000 */
[----:B------:R-:W1:Y:S01]  /*44a0*/  MUFU.EX2 R17, R17 ;  /* 0x0000001100117308 */ /* 0x000e620000000800 */
[----:B--2---:R-:W-:-:S07]  /*44b0*/  FADD R88, R110, R11 ;  /* 0x0000000b6e587221 */ /* 0x004fce0000000000 */
[----:B------:R-:W2:Y:S01]  /*44c0*/  MUFU.EX2 R92, R92 ;  /* 0x0000005c005c7308 */ /* 0x000ea20000000800 */
[----:B------:R-:W-:Y:S01]  /*44d0*/  FADD R111, R15, R68 ;  /* 0x000000440f6f7221 */ /* 0x000fe20000000000 */
[----:B0-----:R-:W-:-:S06]  /*44e0*/  FADD R68, R93, R88 ;  /* 0x000000585d447221 */ /* 0x001fcc0000000000 */
[----:B------:R-:W0:Y:S01]  /*44f0*/  MUFU.EX2 R112, R112 ;  /* 0x0000007000707308 */ /* 0x000e220000000800 */
[----:B------:R-:W-:Y:S01]  /*4500*/  HMMA.16816.F32.BF16 R84, R72, R94, R84 ;  /* 0x0000005e4854723c */ /* 0x000fe20000041854 */
[----:B------:R-:W5:Y:S04]  /*4510*/  LDSM.16.M88.4 R8, [R114+UR5+0x1080] ;  /* 0x001080057208783b */ /* 0x000f680008000200 */
[----:B------:R-:W-:Y:S02]  /*4520*/  LDSM.16.M88.4 R88, [R114+UR5+0x1880] ;  /* 0x001880057258783b */ /* 0x000fe40008000200 */
[----:B------:R-:W-:Y:S01]  /*4530*/  MUFU.EX2 R109, R109 ;  /* 0x0000006d006d7308 */ /* 0x000fe20000000800 */
[----:B---3--:R-:W-:Y:S01]  /*4540*/  FADD R94, R16, R111 ;  /* 0x0000006f105e7221 */ /* 0x008fe20000000000 */
[----:B----4-:R-:W-:-:S06]  /*4550*/  FADD R111, R69, R68 ;  /* 0x00000044456f7221 */ /* 0x010fcc0000000000 */
[----:B------:R-:W3:Y:S08]  /*4560*/  MUFU.EX2 R116, R116 ;  /* 0x0000007400747308 */ /* 0x000ef00000000800 */
[----:B------:R-:W4:Y:S01]  /*4570*/  MUFU.EX2 R118, R147 ;  /* 0x0000009300767308 */ /* 0x000f220000000800 */
[C---:B------:R-:W-:Y:S01]  /*4580*/  HMMA.16816.F32.BF16 R100, R72.reuse, R102, R76 ;  /* 0x000000664864723c */ /* 0x040fe2000004184c */
[----:B-1----:R-:W-:Y:S01]  /*4590*/  FADD R95, R17, R94 ;  /* 0x0000005e115f7221 */ /* 0x002fe20000000000 */
[----:B--2---:R-:W-:Y:S01]  /*45a0*/  FADD R68, R92, R111 ;  /* 0x0000006f5c447221 */ /* 0x004fe20000000000 */
[----:B------:R-:W-:Y:S02]  /*45b0*/  LDSM.16.M88.4 R76, [R114+UR5+0x880] ;  /* 0x00088005724c783b */ /* 0x000fe40008000200 */
[----:B0-----:R-:W-:Y:S01]  /*45c0*/  FADD R95, R112, R95 ;  /* 0x0000005f705f7221 */ /* 0x001fe20000000000 */
[----:B------:R-:W-:Y:S03]  /*45d0*/  HMMA.16816.F32.BF16 R80, R72, R70, R80 ;  /* 0x000000464850723c */ /* 0x000fe60000041850 */
[----:B---3--:R-:W-:-:S04]  /*45e0*/  FADD R95, R116, R95 ;  /* 0x0000005f745f7221 */ /* 0x008fc80000000000 */
[----:B------:R-:W-:-:S04]  /*45f0*/  FADD R71, R109, R68 ;  /* 0x000000446d477221 */ /* 0x000fc80000000000 */
[----:B----4-:R-:W-:Y:S01]  /*4600*/  FADD R71, R118, R71 ;  /* 0x0000004776477221 */ /* 0x010fe20000000000 */
[----:B------:R-:W0:Y:S04]  /*4610*/  SHFL.BFLY PT, R68, R95, 0x2, 0x1f ;  /* 0x0c401f005f447f89 */ /* 0x000e2800000e0000 */
[----:B------:R-:W1:Y:S01]  /*4620*/  SHFL.BFLY PT, R70, R71, 0x2, 0x1f ;  /* 0x0c401f0047467f89 */ /* 0x000e6200000e0000 */
[----:B------:R-:W-:Y:S01]  /*4630*/  HMMA.16816.F32.BF16 R96, R72, R122, R96 ;  /* 0x0000007a4860723c */ /* 0x000fe20000041860 */
[----:B------:R-:W-:Y:S02]  /*4640*/  F2FP.BF16.F32.PACK_AB R12, R13, R12 ;  /* 0x0000000c0d0c723e */ /* 0x000fe400000010ff */
[----:B------:R-:W-:Y:S02]  /*4650*/  F2FP.BF16.F32.PACK_AB R14, R15, R14 ;  /* 0x0000000e0f0e723e */ /* 0x000fe400000010ff */
[----:B------:R-:W-:-:S02]  /*4660*/  F2FP.BF16.F32.PACK_AB R13, R108, R7 ;  /* 0x000000076c0d723e */ /* 0x000fc400000010ff */
[----:B------:R-:W-:-:S07]  /*4670*/  F2FP.BF16.F32.PACK_AB R15, R93, R110 ;  /* 0x0000006e5d0f723e */ /* 0x000fce00000010ff */
[----:B-----5:R-:W-:Y:S01]  /*4680*/  HMMA.16816.F32.BF16 R72, R12, R8, R80 ;  /* 0x000000080c48723c */ /* 0x020fe20000041850 */
[----:B0-----:R-:W-:-:S06]  /*4690*/  FADD R7, R95, R68 ;  /* 0x000000445f077221 */ /* 0x001fcc0000000000 */
[----:B-1----:R-:W-:Y:S01]  /*46a0*/  FADD R9, R71, R70 ;  /* 0x0000004647097221 */ /* 0x002fe20000000000 */
[C---:B------:R-:W-:Y:S01]  /*46b0*/  HMMA.16816.F32.BF16 R100, R12.reuse, R104, R100 ;  /* 0x000000680c64723c */ /* 0x040fe20000041864 */
[----:B------:R-:W0:Y:S05]  /*46c0*/  SHFL.BFLY PT, R8, R7, 0x1, 0x1f ;  /* 0x0c201f0007087f89 */ /* 0x000e2a00000e0000 */
[C---:B------:R-:W-:Y:S06]  /*46d0*/  HMMA.16816.F32.BF16 R84, R12.reuse, R76, R84 ;  /* 0x0000004c0c54723c */ /* 0x040fec0000041854 */
[----:B------:R-:W-:Y:S01]  /*46e0*/  HMMA.16816.F32.BF16 R96, R12, R88, R96 ;  /* 0x000000580c60723c */ /* 0x000fe20000041860 */
[----:B------:R-:W1:Y:S01]  /*46f0*/  SHFL.BFLY PT, R12, R9, 0x1, 0x1f ;  /* 0x0c201f00090c7f89 */ /* 0x000e6200000e0000 */
[----:B------:R-:W-:Y:S01]  /*4700*/  UIADD3 UR4, UR4, 0x80, URZ ;  /* 0x0000008004047890 */ /* 0x000fe2000fffe03f */
[----:B------:R-:W-:-:S05]  /*4710*/  F2FP.BF16.F32.PACK_AB R68, R17, R16 ;  /* 0x000000101144723e */ /* 0x000fca00000010ff */
[----:B------:R-:W-:Y:S02]  /*4720*/  ISETP.LE.AND P0, PT, R252, UR4, PT ;  /* 0x00000004fc007c0c */ /* 0x000fe4000bf03270 */
[----:B------:R-:W-:Y:S02]  /*4730*/  F2FP.BF16.F32.PACK_AB R69, R92, R69 ;  /* 0x000000455c45723e */ /* 0x000fe400000010ff */
[----:B------:R-:W-:Y:S02]  /*4740*/  F2FP.BF16.F32.PACK_AB R70, R116, R112 ;  /* 0x000000707446723e */ /* 0x000fe400000010ff */
[----:B------:R-:W-:Y:S01]  /*4750*/  F2FP.BF16.F32.PACK_AB R71, R118, R109 ;  /* 0x0000006d7647723e */ /* 0x000fe200000010ff */
[----:B0-----:R-:W-:Y:S01]  /*4760*/  FADD R8, R7, R8 ;  /* 0x0000000807087221 */ /* 0x001fe20000000000 */
[----:B------:R-:W-:-:S05]  /*4770*/  LEA R0, R241, R0, 0x7 ;  /* 0x00000000f1007211 */ /* 0x000fca00078e38ff */
[----:B------:R-:W-:Y:S01]  /*4780*/  HMMA.16816.F32.BF16 R80, R68, R106, R100 ;  /* 0x0000006a4450723c */ /* 0x000fe20000041864 */
[----:B-1----:R-:W-:-:S05]  /*4790*/  FADD R9, R9, R12 ;  /* 0x0000000c09097221 */ /* 0x002fca0000000000 */
[----:B------:R-:W-:Y:S01]  /*47a0*/  HMMA.16816.F32.BF16 R76, R68, R78, R84 ;  /* 0x0000004e444c723c */ /* 0x000fe20000041854 */
[----:B------:R-:W-:Y:S01]  /*47b0*/  FFMA R2, R117, R2, R8 ;  /* 0x0000000275027223 */ /* 0x000fe20000000008 */
[----:B------:R-:W-:-:S04]  /*47c0*/  FFMA R6, R124, R6, R9 ;  /* 0x000000067c067223 */ /* 0x000fc80000000009 */
[----:B------:R-:W-:Y:S01]  /*47d0*/  HMMA.16816.F32.BF16 R72, R68, R10, R72 ;  /* 0x0000000a4448723c */ /* 0x000fe20000041848 */
[----:B------:R-:W-:Y:S02]  /*47e0*/  LEA R5, R3, R5, 0x7 ;  /* 0x0000000503057211 */ /* 0x000fe400078e38ff */
[----:B------:R-:W-:-:S03]  /*47f0*/  MOV R191, R4 ;  /* 0x0000000400bf7202 */ /* 0x000fc60000000f00 */
[----:B------:R-:W-:Y:S01]  /*4800*/  HMMA.16816.F32.BF16 R68, R68, R90, R96 ;  /* 0x0000005a4444723c */ /* 0x000fe20000041860 */
[----:B------:R-:W-:Y:S01]  /*4810*/  MOV R190, R113 ;  /* 0x0000007100be7202 */ /* 0x000fe20000000f00 */
[----:B------:R-:W-:-:S07]  /*4820*/  NOP ;  /* 0x0000000000007918 */ /* 0x000fce0000000000 */
[----:B------:R-:W-:-:S15]  /*4830*/  @!P0 BRA `(.L_x_1) ;  /* 0xffffffcc005c8947 */ /* 0x000fde000383ffff */
[----:B------:R-:W-:-:S07]  /*4840*/  MOV R19, R4 ;  /* 0x0000000400137202 */ /* 0x000fce0000000f00 */
.L_x_0:
[----:B------:R-:W1:Y:S01]  /*4850*/  S2R R32, SR_TID.X ;  /* 0x0000000000207919 */ /* 0x000e620000002100 */
[----:B------:R-:W2:Y:S01]  /*4860*/  S2UR UR5, SR_CgaCtaId ;  /* 0x00000000000579c3 */ /* 0x000ea20000008800 */
[----:B------:R-:W-:Y:S01]  /*4870*/  UMOV UR4, 0x400 ;  /* 0x0000040000047882 */ /* 0x000fe20000000000 */
[----:B------:R-:W-:-:S06]  /*4880*/  MOV R15, R2 ;  /* 0x00000002000f7202 */ /* 0x000fcc0000000f00 */
[----:B------:R-:W-:Y:S01]  /*4890*/  BAR.SYNC.DEFER_BLOCKING 0x0 ;  /* 0x0000000000007b1d */ /* 0x000fe20000010000 */
[----:B------:R-:W-:Y:S02]  /*48a0*/  MOV R13, R6 ;  /* 0x00000006000d7202 */ /* 0x000fe40000000f00 */
[----:B------:R-:W-:Y:S02]  /*48b0*/  FSETP.GEU.AND P1, PT, R15, 1.175494350822287508e-38, PT ;  /* 0x008000000f00780b */ /* 0x000fe40003f2e000 */
[C---:B------:R-:W-:Y:S01]  /*48c0*/  FSETP.GT.AND P0, PT, |R13|.reuse, 8.50705917302346158658e+37, PT ;  /* 0x7e8000000d00780b */ /* 0x040fe20003f04200 */
[C---:B------:R-:W-:Y:S01]  /*48d0*/  FMUL R2, R13.reuse, 8388608 ;  /* 0x4b0000000d027820 */ /* 0x040fe20000400000 */
[C---:B------:R-:W-:Y:S01]  /*48e0*/  FSETP.GEU.AND P2, PT, R13.reuse, 1.175494350822287508e-38, PT ;  /* 0x008000000d00780b */ /* 0x040fe20003f4e000 */
[----:B------:R-:W3:Y:S01]  /*48f0*/  S2R R33, SR_TID.X ;  /* 0x0000000000217919 */ /* 0x000ee20000002100 */
[C---:B------:R-:W-:Y:S02]  /*4900*/  FSETP.GEU.AND P3, PT, |R13|.reuse, 1.175494350822287508e-38, PT ;  /* 0x008000000d00780b */ /* 0x040fe40003f6e200 */
[----:B------:R-:W-:Y:S01]  /*4910*/  FSEL R30, R2, R13, !P2 ;  /* 0x0000000d021e7208 */ /* 0x000fe20005000000 */
[----:B------:R-:W4:Y:S06]  /*4920*/  S2R R31, SR_CTAID.X ;  /* 0x00000000001f7919 */ /* 0x000f2c0000002500 */
[----:B------:R-:W-:Y:S01]  /*4930*/  @P0 FMUL R13, R13, 0.25 ;  /* 0x3e8000000d0d0820 */ /* 0x000fe20000400000 */
[----:B------:R-:W-:Y:S01]  /*4940*/  @P0 FMUL R71, R71, 0.25 ;  /* 0x3e80000047470820 */ /* 0x000fe20000400000 */
[----:B------:R-:W-:Y:S01]  /*4950*/  @P0 FMUL R70, R70, 0.25 ;  /* 0x3e80000046460820 */ /* 0x000fe20000400000 */
[----:B--2---:R-:W-:Y:S01]  /*4960*/  ULEA UR7, UR5, UR4, 0x18 ;  /* 0x0000000405077291 */ /* 0x004fe2000f8ec03f */
[----:B------:R-:W-:Y:S01]  /*4970*/  @!P3 FMUL R13, R13, 16777216 ;  /* 0x4b8000000d0db820 */ /* 0x000fe20000400000 */
[----:B------:R-:W-:Y:S01]  /*4980*/  @P0 FMUL R75, R75, 0.25 ;  /* 0x3e8000004b4b0820 */ /* 0x000fe20000400000 */
[----:B------:R-:W-:Y:S01]  /*4990*/  @P0 FMUL R74, R74, 0.25 ;  /* 0x3e8000004a4a0820 */ /* 0x000fe20000400000 */
[----:B------:R-:W-:Y:S01]  /*49a0*/  @P0 FMUL R79, R79, 0.25 ;  /* 0x3e8000004f4f0820 */ /* 0x000fe20000400000 */
[----:B------:R-:W-:Y:S01]  /*49b0*/  @P0 FMUL R78, R78, 0.25 ;  /* 0x3e8000004e4e0820 */ /* 0x000fe20000400000 */
[----:B------:R-:W-:Y:S01]  /*49c0*/  @P0 FMUL R83, R83, 0.25 ;  /* 0x3e80000053530820 */ /* 0x000fe20000400000 */
[----:B-1----:R-:W-:Y:S01]  /*49d0*/  SHF.L.U32 R0, R32, 0x2, RZ ;  /* 0x0000000220007819 */ /* 0x002fe200000006ff */
[----:B------:R-:W-:Y:S01]  /*49e0*/  @P0 FMUL R82, R82, 0.25 ;  /* 0x3e80000052520820 */ /* 0x000fe20000400000 */
[----:B0-----:R-:W-:Y:S01]  /*49f0*/  SHF.L.U32 R3, R32, 0x6, RZ ;  /* 0x0000000620037819 */ /* 0x001fe200000006ff */
[----:B------:R-:W-:Y:S01]  /*4a00*/  @!P3 FMUL R71, R71, 16777216 ;  /* 0x4b8000004747b820 */ /* 0x000fe20000400000 */
[----:B------:R-:W-:Y:S01]  /*4a10*/  LOP3.LUT R0, R0, 0xb8, RZ, 0xc0, !PT ;  /* 0x000000b800007812 */ /* 0x000fe200078ec0ff */
[----:B------:R-:W-:Y:S01]  /*4a20*/  @!P3 FMUL R70, R70, 16777216 ;  /* 0x4b8000004646b820 */ /* 0x000fe20000400000 */
[----:B------:R-:W-:Y:S01]  /*4a30*/  LOP3.LUT R10, R32, 0x7, RZ, 0xc0, !PT ;  /* 0x00000007200a7812 */ /* 0x000fe200078ec0ff */
[----:B------:R-:W-:Y:S01]  /*4a40*/  @!P3 FMUL R75, R75, 16777216 ;  /* 0x4b8000004b4bb820 */ /* 0x000fe20000400000 */
[--C-:B------:R-:W-:Y:S01]  /*4a50*/  SHF.R.U32.HI R8, RZ, 0x1, R32.reuse ;  /* 0x00000001ff087819 */ /* 0x100fe20000011620 */
[----:B------:R-:W-:Y:S01]  /*4a60*/  @!P3 FMUL R74, R74, 16777216 ;  /* 0x4b8000004a4ab820 */ /* 0x000fe20000400000 */
[----:B------:R-:W-:Y:S01]  /*4a70*/  LOP3.LUT R4, R0, 0x40, R3, 0xf8, !PT ;  /* 0x0000004000047812 */ /* 0x000fe200078ef803 */
[----:B------:R-:W-:Y:S01]  /*4a80*/  @!P3 FMUL R79, R79, 16777216 ;  /* 0x4b8000004f4fb820 */ /* 0x000fe20000400000 */
[----:B------:R-:W-:Y:S01]  /*4a90*/  LEA R3, R10, UR7, 0x3 ;  /* 0x000000070a037c11 */ /* 0x000fe2000f8e18ff */
[----:B------:R-:W-:Y:S01]  /*4aa0*/  @!P3 FMUL R78, R78, 16777216 ;  /* 0x4b8000004e4eb820 */ /* 0x000fe20000400000 */
[----:B------:R-:W-:Y:S01]  /*4ab0*/  LOP3.LUT R8, R8, 0x4, RZ, 0xc0, !PT ;  /* 0x0000000408087812 */ /* 0x000fe200078ec0ff */
[----:B------:R-:W-:Y:S01]  /*4ac0*/  @!P3 FMUL R83, R83, 16777216 ;  /* 0x4b8000005353b820 */ /* 0x000fe20000400000 */
[----:B------:R-:W-:Y:S01]  /*4ad0*/  SHF.R.S32.HI R0, RZ, 0x4, R32 ;  /* 0x00000004ff007819 */ /* 0x000fe20000011420 */
[----:B------:R-:W-:Y:S01]  /*4ae0*/  @!P3 FMUL R82, R82, 16777216 ;  /* 0x4b8000005252b820 */ /* 0x000fe20000400000 */
[----:B------:R-:W-:Y:S01]  /*4af0*/  IADD3 R11, R8, R3, RZ ;  /* 0x00000003080b7210 */ /* 0x000fe20007ffe0ff */
[----:B------:R-:W-:Y:S01]  /*4b00*/  ULDC.64 UR4, c[0x0][0x270] ;  /* 0x00009c0000047ab9 */ /* 0x000fe20000000a00 */
[----:B------:R-:W-:Y:S01]  /*4b10*/  SGXT R3, R0, 0x1 ;  /* 0x000000010003781a */ /* 0x000fe20000000200 */
[----:B------:R-:W-:Y:S01]  /*4b20*/  FMUL R0, R15, 8388608 ;  /* 0x4b0000000f007820 */ /* 0x000fe20000400000 */
[----:B------:R-:W-:Y:S01]  /*4b30*/  SHF.L.U32 R5, R32, 0x3, RZ ;  /* 0x0000000320057819 */ /* 0x000fe200000006ff */
[----:B------:R-:W-:Y:S01]  /*4b40*/  UIMAD UR4, UR6, UR4, URZ ;  /* 0x00000004060472a4 */ /* 0x000fe2000f8e023f */
[----:B------:R-:W-:-:S02]  /*4b50*/  LOP3.LUT R26, R4, 0x240, R3, 0x78, !PT ;  /* 0x00000240041a7812 */ /* 0x000fc400078e7803 */
[----:B------:R-:W-:Y:S01]  /*4b60*/  FSEL R29, R0, R15, !P1 ;  /* 0x0000000f001d7208 */ /* 0x000fe20004800000 */
[----:B------:R-:W-:Y:S01]  /*4b70*/  USHF.L.U32 UR8, UR4, 0x1, URZ ;  /* 0x0000000104087899 */ /* 0x000fe2000800063f */
[----:B------:R-:W-:Y:S02]  /*4b80*/  LOP3.LUT R5, R5, 0x180, RZ, 0xc0, !PT ;  /* 0x0000018005057812 */ /* 0x000fe400078ec0ff */
[----:B------:R-:W-:Y:S02]  /*4b90*/  IADD3 R2, R29, -0x3f3504f3, RZ ;  /* 0xc0cafb0d1d027810 */ /* 0x000fe40007ffe0ff */
[----:B------:R-:W-:Y:S02]  /*4ba0*/  IADD3 R3, R30, -0x3f3504f3, RZ ;  /* 0xc0cafb0d1e037810 */ /* 0x000fe40007ffe0ff */
[----:B------:R-:W-:Y:S02]  /*4bb0*/  FSEL R0, RZ, -23, P1 ;  /* 0xc1b80000ff007808 */ /* 0x000fe40000800000 */
[----:B------:R-:W-:-:S02]  /*4bc0*/  LOP3.LUT R2, R2, 0xff800000, RZ, 0xc0, !PT ;  /* 0xff80000002027812 */ /* 0x000fc400078ec0ff */
[----:B------:R-:W-:Y:S02]  /*4bd0*/  FSETP.GT.AND P1, PT, |R15|, 8.50705917302346158658e+37, PT ;  /* 0x7e8000000f00780b */ /* 0x000fe40003f24200 */
[----:B------:R-:W-:Y:S02]  /*4be0*/  LEA R7, R10, R5, 0x4 ;  /* 0x000000050a077211 */ /* 0x000fe400078e20ff */
[----:B------:R-:W-:Y:S02]  /*4bf0*/  LOP3.LUT R5, R3, 0xff800000, RZ, 0xc0, !PT ;  /* 0xff80000003057812 */ /* 0x000fe400078ec0ff */
[----:B------:R-:W-:Y:S02]  /*4c00*/  FSEL R4, RZ, -23, P2 ;  /* 0xc1b80000ff047808 */ /* 0x000fe40001000000 */
[----:B------:R-:W-:Y:S02]  /*4c10*/  I2FP.F32.S32 R3, R2 ;  /* 0x0000000200037245 */ /* 0x000fe40000201400 */
[----:B------:R-:W-:-:S02]  /*4c20*/  FSETP.GEU.AND P2, PT, |R15|, 1.175494350822287508e-38, PT ;  /* 0x008000000f00780b */ /* 0x000fc40003f4e200 */
[----:B------:R-:W-:Y:S01]  /*4c30*/  LOP3.LUT R9, R7, 0x48, R32, 0x78, !PT ;  /* 0x0000004807097812 */ /* 0x000fe200078e7820 */
[----:B------:R-:W-:Y:S01]  /*4c40*/  FFMA.FTZ R0, R3, 1.1920928955078125e-07, R0 ;  /* 0x3400000003007823 */ /* 0x000fe20000010000 */
[----:B------:R-:W-:Y:S01]  /*4c50*/  @P1 FMUL R15, R15, 0.25 ;  /* 0x3e8000000f0f1820 */ /* 0x000fe20000400000 */
[----:B------:R-:W0:Y:S01]  /*4c60*/  MUFU.RCP R3, R13 ;  /* 0x0000000d00037308 */ /* 0x000e220000001000 */
[C---:B------:R-:W-:Y:S01]  /*4c70*/  SHF.L.U32 R8, R32.reuse, 0x7, RZ ;  /* 0x0000000720087819 */ /* 0x040fe200000006ff */
[----:B------:R-:W-:Y:S01]  /*4c80*/  @P1 FMUL R69, R69, 0.25 ;  /* 0x3e80000045451820 */ /* 0x000fe20000400000 */
[----:B------:R-:W-:Y:S01]  /*4c90*/  LOP3.LUT R6, R32, 0x10, RZ, 0xc0, !PT ;  /* 0x0000001020067812 */ /* 0x000fe200078ec0ff */
[----:B------:R-:W-:Y:S01]  /*4ca0*/  @P1 FMUL R68, R68, 0.25 ;  /* 0x3e80000044441820 */ /* 0x000fe20000400000 */
[-C--:B------:R-:W-:Y:S01]  /*4cb0*/  I2FP.F32.S32 R7, R5.reuse ;  /* 0x0000000500077245 */ /* 0x080fe20000201400 */
[----:B------:R-:W-:Y:S01]  /*4cc0*/  @P1 FMUL R73, R73, 0.25 ;  /* 0x3e80000049491820 */ /* 0x000fe20000400000 */
[----:B------:R-:W-:Y:S01]  /*4cd0*/  IADD3 R2, R29, -R2, RZ ;  /* 0x800000021d027210 */ /* 0x000fe20007ffe0ff */
[----:B------:R-:W-:Y:S01]  /*4ce0*/  @!P2 FMUL R15, R15, 16777216 ;  /* 0x4b8000000f0fa820 */ /* 0x000fe20000400000 */
[----:B------:R-:W-:Y:S01]  /*4cf0*/  LOP3.LUT R27, R9, 0x600, R8, 0xf8, !PT ;  /* 0x00000600091b7812 */ /* 0x000fe200078ef808 */
[----:B------:R-:W-:Y:S01]  /*4d00*/  FFMA.FTZ R4, R7, 1.1920928955078125e-07, R4 ;  /* 0x3400000007047823 */ /* 0x000fe20000010004 */
[----:B------:R-:W-:Y:S01]  /*4d10*/  IADD3 R5, R30, -R5, RZ ;  /* 0x800000051e057210 */ /* 0x000fe20007ffe0ff */
[----:B------:R-:W1:Y:S01]  /*4d20*/  MUFU.RCP R9, R15 ;  /* 0x0000000f00097308 */ /* 0x000e620000001000 */
[----:B------:R-:W-:Y:S01]  /*4d30*/  LEA R28, R6, R11, 0x2 ;  /* 0x0000000b061c7211 */ /* 0x000fe200078e10ff */
[----:B------:R-:W-:Y:S01]  /*4d40*/  FADD R2, R2, -1 ;  /* 0xbf80000002027421 */ /* 0x000fe20000000000 */
[----:B------:R-:W-:Y:S01]  /*4d50*/  MOV R6, 0x3dc6b27f ;  /* 0x3dc6b27f00067802 */ /* 0x000fe20000000f00 */
[----:B------:R-:W-:Y:S01]  /*4d60*/  FADD R5, R5, -1 ;  /* 0xbf80000005057421 */ /* 0x000fe20000000000 */
[C---:B0-----:R-:W-:Y:S01]  /*4d70*/  FMUL R7, R3.reuse, R71 ;  /* 0x0000004703077220 */ /* 0x041fe20000400000 */
[C---:B------:R-:W-:Y:S01]  /*4d80*/  FMUL R8, R3.reuse, R70 ;  /* 0x0000004603087220 */ /* 0x040fe20000400000 */
[C---:B------:R-:W-:Y:S01]  /*4d90*/  FMUL R12, R3.reuse, R75 ;  /* 0x0000004b030c7220 */ /* 0x040fe20000400000 */
[C---:B------:R-:W-:Y:S01]  /*4da0*/  FMUL R13, R3.reuse, R74 ;  /* 0x0000004a030d7220 */ /* 0x040fe20000400000 */
[C---:B------:R-:W-:Y:S01]  /*4db0*/  FMUL R16, R3.reuse, R79 ;  /* 0x0000004f03107220 */ /* 0x040fe20000400000 */
[C---:B------:R-:W-:Y:S01]  /*4dc0*/  FMUL R17, R3.reuse, R78 ;  /* 0x0000004e03117220 */ /* 0x040fe20000400000 */
[C---:B------:R-:W-:Y:S01]  /*4dd0*/  FMUL R21, R3.reuse, R83 ;  /* 0x0000005303157220 */ /* 0x040fe20000400000 */
[----:B------:R-:W-:Y:S01]  /*4de0*/  FMUL R22, R3, R82 ;  /* 0x0000005203167220 */ /* 0x000fe20000400000 */
[-C--:B------:R-:W-:Y:S01]  /*4df0*/  FFMA.FTZ R3, R2, R6.reuse, -0.16845393180847167969 ;  /* 0xbe2c7f3002037423 */ /* 0x080fe20000010006 */
[----:B------:R-:W-:Y:S01]  /*4e00*/  FFMA.FTZ R6, R5, R6, -0.16845393180847167969 ;  /* 0xbe2c7f3005067423 */ /* 0x000fe20000010006 */
[----:B------:R-:W-:Y:S01]  /*4e10*/  @P1 FMUL R72, R72, 0.25 ;  /* 0x3e80000048481820 */ /* 0x000fe20000400000 */
[----:B------:R-:W-:Y:S01]  /*4e20*/  @P1 FMUL R77, R77, 0.25 ;  /* 0x3e8000004d4d1820 */ /* 0x000fe20000400000 */
[----:B------:R-:W-:Y:S01]  /*4e30*/  @P1 FMUL R76, R76, 0.25 ;  /* 0x3e8000004c4c1820 */ /* 0x000fe20000400000 */
[----:B------:R-:W-:Y:S01]  /*4e40*/  @P1 FMUL R80, R80, 0.25 ;  /* 0x3e80000050501820 */ /* 0x000fe20000400000 */
[----:B------:R-:W-:Y:S01]  /*4e50*/  @P1 FMUL R81, R81, 0.25 ;  /* 0x3e80000051511820 */ /* 0x000fe20000400000 */
[----:B------:R-:W-:Y:S01]  /*4e60*/  FFMA.FTZ R6, R5, R6, 0.1716887056827545166 ;  /* 0x3e2fcf2a05067423 */ /* 0x000fe20000010006 */
[----:B------:R-:W-:Y:S01]  /*4e70*/  @!P2 FMUL R69, R69, 16777216 ;  /* 0x4b8000004545a820 */ /* 0x000fe20000400000 */
[----:B------:R-:W-:Y:S01]  /*4e80*/  @!P2 FMUL R68, R68, 16777216 ;  /* 0x4b8000004444a820 */ /* 0x000fe20000400000 */
[----:B------:R-:W-:Y:S01]  /*4e90*/  @!P2 FMUL R73, R73, 16777216 ;  /* 0x4b8000004949a820 */ /* 0x000fe20000400000 */
[----:B------:R-:W-:Y:S01]  /*4ea0*/  @!P2 FMUL R72, R72, 16777216 ;  /* 0x4b8000004848a820 */ /* 0x000fe20000400000 */
[----:B------:R-:W-:Y:S01]  /*4eb0*/  @!P2 FMUL R77, R77, 16777216 ;  /* 0x4b8000004d4da820 */ /* 0x000fe20000400000 */
[----:B------:R-:W-:Y:S01]  /*4ec0*/  @!P2 FMUL R76, R76, 16777216 ;  /* 0x4b8000004c4ca820 */ /* 0x000fe20000400000 */
[----:B------:R-:W-:Y:S01]  /*4ed0*/  @!P2 FMUL R80, R80, 16777216 ;  /* 0x4b8000005050a820 */ /* 0x000fe20000400000 */
[----:B------:R-:W-:Y:S01]  /*4ee0*/  @!P2 FMUL R81, R81, 16777216 ;  /* 0x4b8000005151a820 */ /* 0x000fe20000400000 */
[----:B------:R-:W-:Y:S01]  /*4ef0*/  FFMA.FTZ R6, R5, R6, -0.17900948226451873779 ;  /* 0xbe374e4305067423 */ /* 0x000fe20000010006 */
[C---:B-1----:R-:W-:Y:S01]  /*4f00*/  FMUL R10, R9.reuse, R69 ;  /* 0x00000045090a7220 */ /* 0x042fe20000400000 */
[C---:B------:R-:W-:Y:S01]  /*4f10*/  FMUL R11, R9.reuse, R68 ;  /* 0x00000044090b7220 */ /* 0x040fe20000400000 */
[C---:B------:R-:W-:Y:S01]  /*4f20*/  FMUL R15, R9.reuse, R73 ;  /* 0x00000049090f7220 */ /* 0x040fe20000400000 */
[C---:B------:R-:W-:Y:S01]  /*4f30*/  FMUL R14, R9.reuse, R72 ;  /* 0x00000048090e7220 */ /* 0x040fe20000400000 */
[C---:B------:R-:W-:Y:S01]  /*4f40*/  FMUL R18, R9.reuse, R77 ;  /* 0x0000004d09127220 */ /* 0x040fe20000400000 */
[C---:B------:R-:W-:Y:S01]  /*4f50*/  FMUL R20, R9.reuse, R76 ;  /* 0x0000004c09147220 */ /* 0x040fe20000400000 */
[C---:B------:R-:W-:Y:S01]  /*4f60*/  FMUL R23, R9.reuse, R80 ;  /* 0x0000005009177220 */ /* 0x040fe20000400000 */
[----:B------:R-:W-:Y:S01]  /*4f70*/  FMUL R9, R9, R81 ;  /* 0x0000005109097220 */ /* 0x000fe20000400000 */
[----:B------:R-:W-:Y:S01]  /*4f80*/  FFMA.FTZ R6, R5, R6, 0.20512372255325317383 ;  /* 0x3e520bf405067423 */ /* 0x000fe20000010006 */
[----:B------:R-:W-:Y:S01]  /*4f90*/  F2FP.BF16.F32.PACK_AB R25, R11, R14 ;  /* 0x0000000e0b19723e */ /* 0x000fe200000010ff */
[----:B------:R-:W-:Y:S01]  /*4fa0*/  FFMA.FTZ R3, R2, R3, 0.1716887056827545166 ;  /* 0x3e2fcf2a02037423 */ /* 0x000fe20000010003 */
[----:B------:R-:W-:Y:S01]  /*4fb0*/  F2FP.BF16.F32.PACK_AB R24, R20, R23 ;  /* 0x000000171418723e */ /* 0x000fe200000010ff */
[C---:B------:R-:W-:Y:S01]  /*4fc0*/  FFMA.FTZ R6, R5.reuse, R6, -0.24046532809734344482 ;  /* 0xbe763c8b05067423 */ /* 0x040fe20000010006 */
[----:B------:R-:W-:Y:S01]  /*4fd0*/  F2FP.BF16.F32.PACK_AB R15, R10, R15 ;  /* 0x0000000f0a0f723e */ /* 0x000fe200000010ff */
[----:B------:R-:W-:Y:S01]  /*4fe0*/  FFMA.FTZ R3, R2, R3, -0.17900948226451873779 ;  /* 0xbe374e4302037423 */ /* 0x000fe20000010003 */
[----:B------:R-:W-:Y:S01]  /*4ff0*/  F2FP.BF16.F32.PACK_AB R14, R18, R9 ;  /* 0x00000009120e723e */ /* 0x000fe200000010ff */
[----:B------:R-:W-:Y:S01]  /*5000*/  FFMA.FTZ R6, R5, R6, 0.28857114911079406738 ;  /* 0x3e93bf9905067423 */ /* 0x000fe20000010006 */
[----:B------:R-:W-:Y:S01]  /*5010*/  F2FP.BF16.F32.PACK_AB R23, R8, R13 ;  /* 0x0000000d0817723e */ /* 0x000fe200000010ff */
[----:B------:R-:W-:Y:S01]  /*5020*/  STS.64 [R26+UR7], R24 ;  /* 0x000000181a007988 */ /* 0x000fe20008000a07 */
[----:B------:R-:W-:Y:S01]  /*5030*/  F2FP.BF16.F32.PACK_AB R22, R17, R22 ;  /* 0x000000161116723e */ /* 0x000fe200000010ff */
[----:B------:R-:W-:Y:S01]  /*5040*/  FFMA.FTZ R6, R5, R6, -0.36067417263984680176 ;  /* 0xbeb8aa4905067423 */ /* 0x000fe20000010006 */
[----:B------:R-:W-:Y:S01]  /*5050*/  LOP3.LUT R8, R26, 0x8, RZ, 0x3c, !PT ;  /* 0x000000081a087812 */ /* 0x000fe200078e3cff */
[----:B------:R0:W-:Y:S01]  /*5060*/  STS.64 [R26+UR7+0x100], R14 ;  /* 0x0001000e1a007988 */ /* 0x0001e20008000a07 */
[----:B------:R-:W-:Y:S01]  /*5070*/  F2FP.BF16.F32.PACK_AB R17, R7, R12 ;  /* 0x0000000c0711723e */ /* 0x000fe200000010ff */
[----:B------:R-:W-:Y:S01]  /*5080*/  FFMA.FTZ R3, R2, R3, 0.20512372255325317383 ;  /* 0x3e520bf402037423 */ /* 0x000fe20000010003 */
[----:B------:R-:W-:Y:S01]  /*5090*/  F2FP.BF16.F32.PACK_AB R16, R16, R21 ;  /* 0x000000151010723e */ /* 0x000fe200000010ff */
[----:B------:R-:W-:Y:S01]  /*50a0*/  STS.64 [R8+UR7+0x400], R22 ;  /* 0x0004001608007988 */ /* 0x000fe20008000a07 */
[C---:B------:R-:W-:Y:S01]  /*50b0*/  FFMA.FTZ R6, R5.reuse, R6, 0.48089820146560668945 ;  /* 0x3ef6384a05067423 */ /* 0x040fe20000010006 */
[C---:B------:R-:W-:Y:S01]  /*50c0*/  FFMA.FTZ R3, R2.reuse, R3, -0.24046532809734344482 ;  /* 0xbe763c8b02037423 */ /* 0x040fe20000010003 */
[----:B------:R-:W1:Y:S01]  /*50d0*/  LDC R10, c[0x0][0x278] ;  /* 0x00009e00ff0a7b82 */ /* 0x000e620000000800 */
[----:B------:R2:W-:Y:S01]  /*50e0*/  STS.64 [R8+UR7+0x500], R16 ;  /* 0x0005001008007988 */ /* 0x0005e20008000a07 */
[----:B------:R-:W-:Y:S01]  /*50f0*/  FFMA.FTZ R6, R5, R6, -0.72134751081466674805 ;  /* 0xbf38aa3b05067423 */ /* 0x000fe20000010006 */
[----:B------:R-:W-:Y:S01]  /*5100*/  FFMA.FTZ R3, R2, R3, 0.28857114911079406738 ;  /* 0x3e93bf9902037423 */ /* 0x000fe20000010003 */
[----:B------:R-:W-:-:S02]  /*5110*/  ISETP.GE.U32.AND P1, PT, R29, 0x7f800000, PT ;  /* 0x7f8000001d00780c */ /* 0x000fc40003f26070 */
[C---:B------:R-:W-:Y:S01]  /*5120*/  FMUL R6, R5.reuse, R6 ;  /* 0x0000000605067220 */ /* 0x040fe20000400000 */
[C---:B------:R-:W-:Y:S01]  /*5130*/  FFMA.FTZ R3, R2.reuse, R3, -0.36067417263984680176 ;  /* 0xbeb8aa4902037423 */ /* 0x040fe20000010003 */
[----:B0-----:R-:W0:Y:S01]  /*5140*/  LDC.64 R14, c[0x0][0x228] ;  /* 0x00008a00ff0e7b82 */ /* 0x001e220000000a00 */
[----:B------:R-:W-:Y:S01]  /*5150*/  SHF.R.U32.HI R7, RZ, 0x5, R32 ;  /* 0x00000005ff077819 */ /* 0x000fe20000011620 */
[----:B------:R-:W-:Y:S01]  /*5160*/  FMUL R6, R5, R6 ;  /* 0x0000000605067220 */ /* 0x000fe20000400000 */
[C---:B------:R-:W-:Y:S01]  /*5170*/  FFMA.FTZ R3, R2.reuse, R3, 0.48089820146560668945 ;  /* 0x3ef6384a02037423 */ /* 0x040fe20000010003 */
[----:B---3--:R-:W-:Y:S02]  /*5180*/  LOP3.LUT R33, R33, 0x1f, RZ, 0xc0, !PT ;  /* 0x0000001f21217812 */ /* 0x008fe400078ec0ff */
[----:B------:R-:W-:Y:S01]  /*5190*/  FFMA.FTZ R5, R5, 1.4426950216293334961, R6 ;  /* 0x3fb8aa3b05057823 */ /* 0x000fe20000010006 */
[----:B------:R-:W-:Y:S01]  /*51a0*/  LOP3.LUT R6, R27, 0x8, RZ, 0x3c, !PT ;  /* 0x000000081b067812 */ /* 0x000fe200078e3cff */
[----:B------:R-:W-:Y:S01]  /*51b0*/  BAR.SYNC.DEFER_BLOCKING 0x0 ;  /* 0x0000000000007b1d */ /* 0x000fe20000010000 */
[----:B------:R-:W-:Y:S01]  /*51c0*/  FFMA.FTZ R3, R2, R3, -0.72134751081466674805 ;  /* 0xbf38aa3b02037423 */ /* 0x000fe20000010003 */
[----:B------:R-:W-:Y:S01]  /*51d0*/  SGXT.U32 R7, R7, 0x2 ;  /* 0x000000020707781a */ /* 0x000fe20000000000 */
[----:B------:R-:W-:Y:S01]  /*51e0*/  FADD R18, R4, R5 ;  /* 0x0000000504127221 */ /* 0x000fe20000000000 */
[----:B----4-:R-:W-:Y:S01]  /*51f0*/  LEA R31, R31, R33, 0x5 ;  /* 0x000000211f1f7211 */ /* 0x010fe200078e28ff */
[----:B------:R-:W-:Y:S01]  /*5200*/  FMUL R3, R2, R3 ;  /* 0x0000000302037220 */ /* 0x000fe20000400000 */
[----:B------:R-:W-:Y:S01]  /*5210*/  @P1 MOV R5, 0x7f800000 ;  /* 0x7f80000000051802 */ /* 0x000fe20000000f00 */
[----:B-1----:R-:W-:-:S02]  /*5220*/  IMAD R4, R7, R10, RZ ;  /* 0x0000000a07047224 */ /* 0x002fc400078e02ff */
[----:B------:R-:W-:Y:S01]  /*5230*/  FMUL R3, R2, R3 ;  /* 0x0000000302037220 */ /* 0x000fe20000400000 */
[----:B------:R-:W-:Y:S02]  /*5240*/  ISETP.GE.U32.AND P2, PT, R30, 0x7f800000, PT ;  /* 0x7f8000001e00780c */ /* 0x000fe40003f46070 */
[----:B------:R-:W-:Y:S01]  /*5250*/  LEA.HI R9, R32, 0x1c, RZ, 0x1b ;  /* 0x0000001c20097811 */ /* 0x000fe200078fd8ff */
[----:B------:R-:W-:Y:S01]  /*5260*/  FFMA.FTZ R3, R2, 1.4426950216293334961, R3 ;  /* 0x3fb8aa3b02037823 */ /* 0x000fe20000010003 */
[----:B------:R-:W-:Y:S01]  /*5270*/  IMAD R2, R31, UR5, RZ ;  /* 0x000000051f027c24 */ /* 0x000fe2000f8e02ff */
[----:B------:R-:W-:Y:S01]  /*5280*/  UIMAD.WIDE UR4, UR4, 0x2, URZ ;  /* 0x00000002040478a5 */ /* 0x000fe2000f8e023f */
[C---:B------:R-:W-:Y:S01]  /*5290*/  FSETP.NEU.AND P0, PT, R29.reuse, RZ, PT ;  /* 0x000000ff1d00720b */ /* 0x040fe20003f0d000 */
[----:B------:R-:W-:Y:S01]  /*52a0*/  FADD R0, R0, R3 ;  /* 0x0000000300007221 */ /* 0x000fe20000000000 */
[----:B------:R-:W-:Y:S01]  /*52b0*/  @P1 FFMA.FTZ R0, R29, R5, +INF ;  /* 0x7f8000001d001423 */ /* 0x000fe20000010005 */
[----:B------:R-:W-:Y:S01]  /*52c0*/  LEA R5, R10, R4, 0x2 ;  /* 0x000000040a057211 */ /* 0x000fe200078e10ff */
[----:B--2---:R-:W-:Y:S01]  /*52d0*/  IMAD R8, R9, R10, RZ ;  /* 0x0000000a09087224 */ /* 0x004fe200078e02ff */
[C---:B------:R-:W-:Y:S01]  /*52e0*/  SHF.L.U32 R3, R2.reuse, 0x1, RZ ;  /* 0x0000000102037819 */ /* 0x040fe200000006ff */
[----:B------:R-:W-:Y:S01]  /*52f0*/  IMAD.HI R2, R2, 0x2, RZ ;  /* 0x0000000202027827 */ /* 0x000fe200078e02ff */
[C---:B------:R-:W-:Y:S01]  /*5300*/  LEA R7, R10.reuse, R5, 0x2 ;  /* 0x000000050a077211 */ /* 0x040fe200078e10ff */
[----:B------:R-:W1:Y:S01]  /*5310*/  LDS.64 R26, [R27+UR7] ;  /* 0x000000071b1a7984 */ /* 0x000e620008000a00 */
[----:B0-----:R-:W-:Y:S01]  /*5320*/  IADD3 R14, P1, P3, R3, UR8, R14 ;  /* 0x00000008030e7c10 */ /* 0x001fe2000fb3e00e */
[----:B------:R-:W-:Y:S01]  /*5330*/  ULDC UR4, c[0x0][0x27c] ;  /* 0x00009f0000047ab9 */ /* 0x000fe20000000800 */
[----:B------:R-:W-:Y:S01]  /*5340*/  LEA R9, R10, R7, 0x2 ;  /* 0x000000070a097211 */ /* 0x000fe200078e10ff */
[----:B------:R0:W2:Y:S01]  /*5350*/  LDS.64 R20, [R6+UR7] ;  /* 0x0000000706147984 */ /* 0x0000a20008000a00 */
[----:B------:R-:W-:Y:S01]  /*5360*/  @P2 MOV R3, 0x7f800000 ;  /* 0x7f80000000032802 */ /* 0x000fe20000000f00 */
[----:B------:R-:W-:Y:S01]  /*5370*/  UIMAD UR4, UR6, UR4, URZ ;  /* 0x00000004060472a4 */ /* 0x000fe2000f8e023f */
[----:B------:R-:W-:-:S02]  /*5380*/  IADD3.X R22, R2, UR5, R15, P1, P3 ;  /* 0x0000000502167c10 */ /* 0x000fc40008fe640f */
[----:B------:R-:W-:Y:S01]  /*5390*/  LEA R2, P3, R4, R14, 0x1 ;  /* 0x0000000e04027211 */ /* 0x000fe200078608ff */
[----:B------:R-:W-:Y:S01]  /*53a0*/  @P2 FFMA.FTZ R18, R30, R3, +INF ;  /* 0x7f8000001e122423 */ /* 0x000fe20000010003 */
[----:B------:R-:W-:Y:S01]  /*53b0*/  LEA R11, R10, R9, 0x2 ;  /* 0x000000090a0b7211 */ /* 0x000fe200078e10ff */
[----:B------:R-:W-:Y:S01]  /*53c0*/  USHF.L.U32 UR6, UR4, 0x2, URZ ;  /* 0x0000000204067899 */ /* 0x000fe2000800063f */
[----:B------:R-:W-:Y:S01]  /*53d0*/  LEA.HI.X.SX32 R3, R4, R22, 0x1, P3 ;  /* 0x0000001604037211 */ /* 0x000fe200018f0eff */
[----:B------:R-:W-:Y:S01]  /*53e0*/  UIMAD.WIDE UR4, UR4, 0x4, URZ ;  /* 0x00000004040478a5 */ /* 0x000fe2000f8e023f */
[-C--:B------:R-:W-:Y:S02]  /*53f0*/  LEA R16, P4, R8, R14.reuse, 0x1 ;  /* 0x0000000e08107211 */ /* 0x080fe400078808ff */
[----:B------:R-:W-:Y:S02]  /*5400*/  LEA R4, P2, R5, R14, 0x1 ;  /* 0x0000000e05047211 */ /* 0x000fe400078408ff */
[----:B------:R-:W-:-:S02]  /*5410*/  LEA R13, R10, R11, 0x2 ;  /* 0x0000000b0a0d7211 */ /* 0x000fc400078e10ff */
[----:B0-----:R-:W-:Y:S02]  /*5420*/  LEA R6, P3, R7, R14, 0x1 ;  /* 0x0000000e07067211 */ /* 0x001fe400078608ff */
[-C--:B------:R-:W-:Y:S02]  /*5430*/  LEA.HI.X.SX32 R17, R8, R22.reuse, 0x1, P4 ;  /* 0x0000001608117211 */ /* 0x080fe400020f0eff */
[-C--:B------:R-:W-:Y:S02]  /*5440*/  LEA.HI.X.SX32 R5, R5, R22.reuse, 0x1, P2 ;  /* 0x0000001605057211 */ /* 0x080fe400010f0eff */
[----:B------:R-:W-:Y:S02]  /*5450*/  LEA R15, R10, R13, 0x2 ;  /* 0x0000000d0a0f7211 */ /* 0x000fe400078e10ff */
[----:B------:R-:W-:Y:S02]  /*5460*/  LEA.HI.X.SX32 R7, R7, R22, 0x1, P3 ;  /* 0x0000001607077211 */ /* 0x000fe400018f0eff */
[----:B------:R-:W-:-:S02]  /*5470*/  LEA R8, P2, R9, R14, 0x1 ;  /* 0x0000000e09087211 */ /* 0x000fc400078408ff */
[-C--:B------:R-:W-:Y:S02]  /*5480*/  LEA R10, P3, R11, R14.reuse, 0x1 ;  /* 0x0000000e0b0a7211 */ /* 0x080fe400078608ff */
[-C--:B------:R-:W-:Y:S02]  /*5490*/  LEA R12, P4, R13, R14.reuse, 0x1 ;  /* 0x0000000e0d0c7211 */ /* 0x080fe400078808ff */
[----:B------:R-:W-:Y:S02]  /*54a0*/  LEA R14, P5, R15, R14, 0x1 ;  /* 0x0000000e0f0e7211 */ /* 0x000fe400078a08ff */
[-C--:B------:R-:W-:Y:S01]  /*54b0*/  LEA.HI.X.SX32 R9, R9, R22.reuse, 0x1, P2 ;  /* 0x0000001609097211 */ /* 0x080fe200010f0eff */
[----:B-1----:R0:W-:Y:S01]  /*54c0*/  STG.E.U16 desc[UR10][R2.64], R26 ;  /* 0x0000001a02007986 */ /* 0x0021e2000c10150a */
[-C--:B------:R-:W-:Y:S02]  /*54d0*/  LEA.HI.X.SX32 R11, R11, R22.reuse, 0x1, P3 ;  /* 0x000000160b0b7211 */ /* 0x080fe400018f0eff */
[----:B------:R-:W-:Y:S01]  /*54e0*/  LEA.HI.X.SX32 R13, R13, R22, 0x1, P4 ;  /* 0x000000160d0d7211 */ /* 0x000fe200020f0eff */
[----:B--2---:R1:W-:Y:S01]  /*54f0*/  STG.E.U16 desc[UR10][R4.64], R20 ;  /* 0x0000001404007986 */ /* 0x0043e2000c10150a */
[----:B------:R-:W-:-:S02]  /*5500*/  PRMT R24, R20, 0x7632, R24 ;  /* 0x0000763214187816 */ /* 0x000fc40000000018 */
[----:B------:R-:W-:Y:S02]  /*5510*/  LEA.HI.X.SX32 R15, R15, R22, 0x1, P5 ;  /* 0x000000160f0f7211 */ /* 0x000fe400028f0eff */
[----:B------:R-:W-:Y:S01]  /*5520*/  FSETP.NEU.AND P1, PT, R30, RZ, PT ;  /* 0x000000ff1e00720b */ /* 0x000fe20003f2d000 */
[----:B------:R-:W2:Y:S01]  /*5530*/  LDC.64 R22, c[0x0][0x230] ;  /* 0x00008c00ff167b82 */ /* 0x000ea20000000a00 */
[----:B------:R-:W-:Y:S02]  /*5540*/  FSEL R0, R0, -INF , P0 ;  /* 0xff80000000007808 */ /* 0x000fe40000000000 */
[----:B0-----:R-:W-:Y:S02]  /*5550*/  PRMT R3, R26, 0x7632, R3 ;  /* 0x000076321a037816 */ /* 0x001fe40000000003 */
[----:B------:R-:W-:Y:S01]  /*5560*/  FSEL R18, R18, -INF , P1 ;  /* 0xff80000012127808 */ /* 0x000fe20000800000 */
[----:B------:R-:W-:Y:S01]  /*5570*/  FFMA R112, R0, 0.69314718246459960938, R19 ;  /* 0x3f31721800707823 */ /* 0x000fe20000000013 */
[----:B-1----:R-:W-:Y:S01]  /*5580*/  PRMT R5, R21, 0x7632, R5 ;  /* 0x0000763215057816 */ /* 0x002fe20000000005 */
[----:B------:R0:W-:Y:S01]  /*5590*/  STG.E.U16 desc[UR10][R6.64], R3 ;  /* 0x0000000306007986 */ /* 0x0001e2000c10150a */
[----:B------:R-:W-:Y:S01]  /*55a0*/  SHF.L.U32 R4, R32, 0x1, RZ ;  /* 0x0000000120047819 */ /* 0x000fe200000006ff */
[----:B------:R-:W-:Y:S01]  /*55b0*/  FFMA R113, R18, 0.69314718246459960938, R113 ;  /* 0x3f31721812717823 */ /* 0x000fe20000000071 */
[----:B------:R-:W-:Y:S01]  /*55c0*/  LOP3.LUT P0, RZ, R32, 0x60, RZ, 0xc0, !PT ;  /* 0x0000006020ff7812 */ /* 0x000fe2000780c0ff */
[----:B------:R1:W-:Y:S01]  /*55d0*/  STG.E.U16 desc[UR10][R8.64], R24 ;  /* 0x0000001808007986 */ /* 0x0003e2000c10150a */
[----:B------:R-:W-:Y:S01]  /*55e0*/  LOP3.LUT R4, R4, 0x78, RZ, 0xc0, !PT ;  /* 0x0000007804047812 */ /* 0x000fe200078ec0ff */
[----:B------:R-:W-:-:S02]  /*55f0*/  IMAD.HI R0, R31, 0x4, RZ ;  /* 0x000000041f007827 */ /* 0x000fc400078e02ff */
[----:B------:R1:W-:Y:S01]  /*5600*/  STG.E.U16 desc[UR10][R10.64], R27 ;  /* 0x0000001b0a007986 */ /* 0x0003e2000c10150a */
[----:B0-----:R-:W-:-:S03]  /*5610*/  PRMT R7, R27, 0x7632, R7 ;  /* 0x000076321b077816 */ /* 0x001fc60000000007 */
[----:B------:R1:W-:Y:S01]  /*5620*/  STG.E.U16 desc[UR10][R12.64], R21 ;  /* 0x000000150c007986 */ /* 0x0003e2000c10150a */
[----:B------:R-:W-:-:S03]  /*5630*/  SHF.L.U32 R3, R31, 0x2, RZ ;  /* 0x000000021f037819 */ /* 0x000fc600000006ff */
[----:B------:R1:W-:Y:S01]  /*5640*/  STG.E.U16 desc[UR10][R14.64], R7 ;  /* 0x000000070e007986 */ /* 0x0003e2000c10150a */
[----:B--2---:R-:W-:-:S03]  /*5650*/  IADD3 R2, P1, P2, R3, UR6, R22 ;  /* 0x0000000603027c10 */ /* 0x004fc6000fa3e016 */
[----:B------:R1:W-:Y:S01]  /*5660*/  STG.E.U16 desc[UR10][R16.64], R5 ;  /* 0x0000000510007986 */ /* 0x0003e2000c10150a */
[----:B------:R-:W-:Y:S01]  /*5670*/  IADD3.X R3, R0, UR5, R23, P1, P2 ;  /* 0x0000000500037c10 */ /* 0x000fe20008fe4417 */
[----:B------:R-:W-:Y:S06]  /*5680*/  BAR.SYNC.DEFER_BLOCKING 0x0 ;  /* 0x0000000000007b1d */ /* 0x000fec0000010000 */
[----:B------:R1:W-:Y:S02]  /*5690*/  STS.64 [R4+UR7], R112 ;  /* 0x0000007004007988 */ /* 0x0003e40008000a07 */
[----:B------:R-:W-:Y:S06]  /*56a0*/  BAR.SYNC.DEFER_BLOCKING 0x0 ;  /* 0x0000000000007b1d */ /* 0x000fec0000010000 */
[----:B------:R-:W-:Y:S05]  /*56b0*/  @P0 EXIT ;  /* 0x000000000000094d */ /* 0x000fea0003800000 */
[----:B-1----:R-:W0:Y:S04]  /*56c0*/  LDS R5, [R28] ;  /* 0x000000001c057984 */ /* 0x002e280000000800 */
[----:B0-----:R-:W-:Y:S01]  /*56d0*/  STG.E desc[UR10][R2.64], R5 ;  /* 0x0000000502007986 */ /* 0x001fe2000c10190a */
[----:B------:R-:W-:Y:S05]  /*56e0*/  EXIT ;  /* 0x000000000000794d */ /* 0x000fea0003800000 */
.L_x_2:
[----:B------:R-:W-:-:S00]  /*56f0*/  BRA `(.L_x_2) ;  /* 0xfffffffc00fc7947 */ /* 0x000fc0000383ffff */
[----:B------:R-:W-:-:S00]  /*5700*/  NOP ;  /* 0x0000000000007918 */ /* 0x000fc00000000000 */
[----:B------:R-:W-:-:S00]  /*5710*/  NOP ;  /* 0x0000000000007918 */ /* 0x000fc00000000000 */
[----:B------:R-:W-:-:S00]  /*5720*/  NOP ;  /* 0x0000000000007918 */ /* 0x000fc00000000000 */
[----:B------:R-:W-:-:S00]  /*5730*/  NOP ;  /* 0x0000000000007918 */ /* 0x000fc00000000000 */
[----:B------:R-:W-:-:S00]  /*5740*/  NOP ;  /* 0x0000000000007918 */ /* 0x000fc00000000000 */
[----:B------:R-:W-:-:S00]  /*5750*/  NOP ;  /* 0x0000000000007918 */ /* 0x000fc00000000000 */
[----:B------:R-:W-:-:S00]  /*5760*/  NOP ;  /* 0x0000000000007918 */ /* 0x000fc00000000000 */
[----:B------:R-:W-:-:S00]  /*5770*/  NOP ;  /* 0x0000000000007918 */ /* 0x000fc00000000000 */
.L_x_3:


//--------------------- .nv.global.init           --------------------------
	.section	.nv.global.init,"aw",@progbits
.nv.global.init:
	.type		_$_str,@object
	.size		_$_str,(.L_0 - _$_str)
_$_str:
        /*0000*/ 	.byte	0x5f, 0x5f, 0x43, 0x55, 0x44, 0x41, 0x5f, 0x46, 0x54, 0x5a, 0x00
.L_0:


//--------------------- .nv.shared.attn_fwd       --------------------------
	.section	.nv.shared.attn_fwd,"aw",@nobits
	.sectionflags	@""
	.align	16
	.zero		1024


//--------------------- .nv.shared.reserved.0     --------------------------
	.section	.nv.shared.reserved.0,"aw",@nobits
	.weak		__nv_reservedSMEM_offset_0_alias
	.size		__nv_reservedSMEM_offset_0_alias, 0, 0
	.other		__nv_reservedSMEM_offset_0_alias,@"STO_CUDA_RESERVED_SHARED STV_DEFAULT"
__nv_reservedSMEM_offset_0_alias:
	.zero		0


//--------------------- .nv.constant0.attn_fwd    --------------------------
	.section	.nv.constant0.attn_fwd,"a",@progbits
	.sectionflags	@""
	.align	4
.nv.constant0.attn_fwd:
	.zero		664


//--------------------- SYMBOLS --------------------------

	.type		.nv.reservedSmem.offset0,@object
	.size		.nv.reservedSmem.offset0,0x4
